//
// Generated by NVIDIA NVVM Compiler
//
// Compiler Build ID: CL-36424714
// Cuda compilation tools, release 13.0, V13.0.88
// Based on NVVM 20.0.0
//

.version 9.0
.target sm_100
.address_size 64

	// .globl	_Z20GenerateRandomMatrixPfjjm
.global .align 4 .b8 precalc_xorwow_matrix[102400];
.global .align 4 .b8 precalc_xorwow_offset_matrix[102400];
.global .align 4 .b8 mrg32k3aM1[2304];
.global .align 4 .b8 mrg32k3aM2[2304];
.global .align 4 .b8 mrg32k3aM1SubSeq[2016];
.global .align 4 .b8 mrg32k3aM2SubSeq[2016];
.global .align 4 .b8 mrg32k3aM1Seq[2304];
.global .align 4 .b8 mrg32k3aM2Seq[2304];
.const .align 8 .b8 __cr_lgamma_table[72];

.visible .entry _Z20GenerateRandomMatrixPfjjm(
	.param .u64 .ptr .align 1 _Z20GenerateRandomMatrixPfjjm_param_0,
	.param .u32 _Z20GenerateRandomMatrixPfjjm_param_1,
	.param .u32 _Z20GenerateRandomMatrixPfjjm_param_2,
	.param .u64 _Z20GenerateRandomMatrixPfjjm_param_3
)
{
	.local .align 8 .b8 	__local_depot0[48];
	.reg .b64 	%SP;
	.reg .b64 	%SPL;
	.reg .pred 	%p<64>;
	.reg .b32 	%r<1201>;
	.reg .b32 	%f<3>;
	.reg .b64 	%rd<28>;

	mov.u64 	%SPL, __local_depot0;
	ld.param.u64 	%rd10, [_Z20GenerateRandomMatrixPfjjm_param_0];
	ld.param.u32 	%r541, [_Z20GenerateRandomMatrixPfjjm_param_1];
	ld.param.u32 	%r542, [_Z20GenerateRandomMatrixPfjjm_param_2];
	ld.param.u64 	%rd11, [_Z20GenerateRandomMatrixPfjjm_param_3];
	mov.u32 	%r543, %ctaid.x;
	mov.u32 	%r544, %ntid.x;
	mov.u32 	%r545, %tid.x;
	mad.lo.s32 	%r1, %r543, %r544, %r545;
	mul.lo.s32 	%r546, %r542, %r541;
	setp.ge.s32 	%p1, %r1, %r546;
	@%p1 bra 	$L__BB0_117;
	add.u64 	%rd1, %SPL, 0;
	cvt.s64.s32 	%rd2, %r1;
	cvt.u32.u64 	%r547, %rd11;
	xor.b32  	%r548, %r547, -1429050551;
	mul.lo.s32 	%r549, %r548, 1099087573;
	{ .reg .b32 tmp; mov.b64 {tmp, %r550}, %rd11; }
	xor.b32  	%r551, %r550, -136515619;
	mul.lo.s32 	%r552, %r551, -1703105765;
	add.s32 	%r553, %r549, %r552;
	add.s32 	%r2, %r553, 6615241;
	add.s32 	%r937, %r549, 123456789;
	st.local.v2.u32 	[%rd1], {%r2, %r937};
	xor.b32  	%r554, %r549, 362436069;
	add.s32 	%r555, %r552, 521288629;
	st.local.v2.u32 	[%rd1+8], {%r554, %r555};
	xor.b32  	%r556, %r552, 88675123;
	add.s32 	%r933, %r549, 5783321;
	st.local.v2.u32 	[%rd1+16], {%r556, %r933};
	setp.eq.s32 	%p2, %r1, 0;
	@%p2 bra 	$L__BB0_116;
	mov.b32 	%r920, 0;
	mov.u64 	%rd27, %rd2;
$L__BB0_3:
	mov.u64 	%rd3, %rd27;
	and.b64  	%rd4, %rd3, 3;
	setp.eq.s64 	%p3, %rd4, 0;
	@%p3 bra 	$L__BB0_115;
	mul.wide.u32 	%rd13, %r920, 3200;
	mov.u64 	%rd14, precalc_xorwow_matrix;
	add.s64 	%rd5, %rd14, %rd13;
	mov.b32 	%r933, 0;
	mov.u32 	%r934, %r933;
	mov.u32 	%r935, %r933;
	mov.u32 	%r936, %r933;
	mov.u32 	%r937, %r933;
	mov.u32 	%r926, %r933;
$L__BB0_5:
	mul.wide.u32 	%rd15, %r926, 4;
	add.s64 	%rd16, %rd1, %rd15;
	ld.local.u32 	%r14, [%rd16+4];
	shl.b32 	%r15, %r926, 5;
	mov.b32 	%r932, 0;
$L__BB0_6:
	.pragma "nounroll";
	shr.u32 	%r560, %r14, %r932;
	and.b32  	%r561, %r560, 1;
	setp.eq.b32 	%p4, %r561, 1;
	not.pred 	%p5, %p4;
	add.s32 	%r562, %r15, %r932;
	mul.lo.s32 	%r563, %r562, 5;
	mul.wide.u32 	%rd17, %r563, 4;
	add.s64 	%rd6, %rd5, %rd17;
	@%p5 bra 	$L__BB0_8;
	ld.global.u32 	%r564, [%rd6];
	xor.b32  	%r937, %r937, %r564;
	ld.global.u32 	%r565, [%rd6+4];
	xor.b32  	%r936, %r936, %r565;
	ld.global.u32 	%r566, [%rd6+8];
	xor.b32  	%r935, %r935, %r566;
	ld.global.u32 	%r567, [%rd6+12];
	xor.b32  	%r934, %r934, %r567;
	ld.global.u32 	%r568, [%rd6+16];
	xor.b32  	%r933, %r933, %r568;
$L__BB0_8:
	and.b32  	%r570, %r560, 2;
	setp.eq.s32 	%p6, %r570, 0;
	@%p6 bra 	$L__BB0_10;
	ld.global.u32 	%r571, [%rd6+20];
	xor.b32  	%r937, %r937, %r571;
	ld.global.u32 	%r572, [%rd6+24];
	xor.b32  	%r936, %r936, %r572;
	ld.global.u32 	%r573, [%rd6+28];
	xor.b32  	%r935, %r935, %r573;
	ld.global.u32 	%r574, [%rd6+32];
	xor.b32  	%r934, %r934, %r574;
	ld.global.u32 	%r575, [%rd6+36];
	xor.b32  	%r933, %r933, %r575;
$L__BB0_10:
	and.b32  	%r577, %r560, 4;
	setp.eq.s32 	%p7, %r577, 0;
	@%p7 bra 	$L__BB0_12;
	ld.global.u32 	%r578, [%rd6+40];
	xor.b32  	%r937, %r937, %r578;
	ld.global.u32 	%r579, [%rd6+44];
	xor.b32  	%r936, %r936, %r579;
	ld.global.u32 	%r580, [%rd6+48];
	xor.b32  	%r935, %r935, %r580;
	ld.global.u32 	%r581, [%rd6+52];
	xor.b32  	%r934, %r934, %r581;
	ld.global.u32 	%r582, [%rd6+56];
	xor.b32  	%r933, %r933, %r582;
$L__BB0_12:
	and.b32  	%r584, %r560, 8;
	setp.eq.s32 	%p8, %r584, 0;
	@%p8 bra 	$L__BB0_14;
	ld.global.u32 	%r585, [%rd6+60];
	xor.b32  	%r937, %r937, %r585;
	ld.global.u32 	%r586, [%rd6+64];
	xor.b32  	%r936, %r936, %r586;
	ld.global.u32 	%r587, [%rd6+68];
	xor.b32  	%r935, %r935, %r587;
	ld.global.u32 	%r588, [%rd6+72];
	xor.b32  	%r934, %r934, %r588;
	ld.global.u32 	%r589, [%rd6+76];
	xor.b32  	%r933, %r933, %r589;
$L__BB0_14:
	and.b32  	%r591, %r560, 16;
	setp.eq.s32 	%p9, %r591, 0;
	@%p9 bra 	$L__BB0_16;
	ld.global.u32 	%r592, [%rd6+80];
	xor.b32  	%r937, %r937, %r592;
	ld.global.u32 	%r593, [%rd6+84];
	xor.b32  	%r936, %r936, %r593;
	ld.global.u32 	%r594, [%rd6+88];
	xor.b32  	%r935, %r935, %r594;
	ld.global.u32 	%r595, [%rd6+92];
	xor.b32  	%r934, %r934, %r595;
	ld.global.u32 	%r596, [%rd6+96];
	xor.b32  	%r933, %r933, %r596;
$L__BB0_16:
	and.b32  	%r598, %r560, 32;
	setp.eq.s32 	%p10, %r598, 0;
	@%p10 bra 	$L__BB0_18;
	ld.global.u32 	%r599, [%rd6+100];
	xor.b32  	%r937, %r937, %r599;
	ld.global.u32 	%r600, [%rd6+104];
	xor.b32  	%r936, %r936, %r600;
	ld.global.u32 	%r601, [%rd6+108];
	xor.b32  	%r935, %r935, %r601;
	ld.global.u32 	%r602, [%rd6+112];
	xor.b32  	%r934, %r934, %r602;
	ld.global.u32 	%r603, [%rd6+116];
	xor.b32  	%r933, %r933, %r603;
$L__BB0_18:
	and.b32  	%r605, %r560, 64;
	setp.eq.s32 	%p11, %r605, 0;
	@%p11 bra 	$L__BB0_20;
	ld.global.u32 	%r606, [%rd6+120];
	xor.b32  	%r937, %r937, %r606;
	ld.global.u32 	%r607, [%rd6+124];
	xor.b32  	%r936, %r936, %r607;
	ld.global.u32 	%r608, [%rd6+128];
	xor.b32  	%r935, %r935, %r608;
	ld.global.u32 	%r609, [%rd6+132];
	xor.b32  	%r934, %r934, %r609;
	ld.global.u32 	%r610, [%rd6+136];
	xor.b32  	%r933, %r933, %r610;
$L__BB0_20:
	and.b32  	%r612, %r560, 128;
	setp.eq.s32 	%p12, %r612, 0;
	@%p12 bra 	$L__BB0_22;
	ld.global.u32 	%r613, [%rd6+140];
	xor.b32  	%r937, %r937, %r613;
	ld.global.u32 	%r614, [%rd6+144];
	xor.b32  	%r936, %r936, %r614;
	ld.global.u32 	%r615, [%rd6+148];
	xor.b32  	%r935, %r935, %r615;
	ld.global.u32 	%r616, [%rd6+152];
	xor.b32  	%r934, %r934, %r616;
	ld.global.u32 	%r617, [%rd6+156];
	xor.b32  	%r933, %r933, %r617;
$L__BB0_22:
	and.b32  	%r619, %r560, 256;
	setp.eq.s32 	%p13, %r619, 0;
	@%p13 bra 	$L__BB0_24;
	ld.global.u32 	%r620, [%rd6+160];
	xor.b32  	%r937, %r937, %r620;
	ld.global.u32 	%r621, [%rd6+164];
	xor.b32  	%r936, %r936, %r621;
	ld.global.u32 	%r622, [%rd6+168];
	xor.b32  	%r935, %r935, %r622;
	ld.global.u32 	%r623, [%rd6+172];
	xor.b32  	%r934, %r934, %r623;
	ld.global.u32 	%r624, [%rd6+176];
	xor.b32  	%r933, %r933, %r624;
$L__BB0_24:
	and.b32  	%r626, %r560, 512;
	setp.eq.s32 	%p14, %r626, 0;
	@%p14 bra 	$L__BB0_26;
	ld.global.u32 	%r627, [%rd6+180];
	xor.b32  	%r937, %r937, %r627;
	ld.global.u32 	%r628, [%rd6+184];
	xor.b32  	%r936, %r936, %r628;
	ld.global.u32 	%r629, [%rd6+188];
	xor.b32  	%r935, %r935, %r629;
	ld.global.u32 	%r630, [%rd6+192];
	xor.b32  	%r934, %r934, %r630;
	ld.global.u32 	%r631, [%rd6+196];
	xor.b32  	%r933, %r933, %r631;
$L__BB0_26:
	and.b32  	%r633, %r560, 1024;
	setp.eq.s32 	%p15, %r633, 0;
	@%p15 bra 	$L__BB0_28;
	ld.global.u32 	%r634, [%rd6+200];
	xor.b32  	%r937, %r937, %r634;
	ld.global.u32 	%r635, [%rd6+204];
	xor.b32  	%r936, %r936, %r635;
	ld.global.u32 	%r636, [%rd6+208];
	xor.b32  	%r935, %r935, %r636;
	ld.global.u32 	%r637, [%rd6+212];
	xor.b32  	%r934, %r934, %r637;
	ld.global.u32 	%r638, [%rd6+216];
	xor.b32  	%r933, %r933, %r638;
$L__BB0_28:
	and.b32  	%r640, %r560, 2048;
	setp.eq.s32 	%p16, %r640, 0;
	@%p16 bra 	$L__BB0_30;
	ld.global.u32 	%r641, [%rd6+220];
	xor.b32  	%r937, %r937, %r641;
	ld.global.u32 	%r642, [%rd6+224];
	xor.b32  	%r936, %r936, %r642;
	ld.global.u32 	%r643, [%rd6+228];
	xor.b32  	%r935, %r935, %r643;
	ld.global.u32 	%r644, [%rd6+232];
	xor.b32  	%r934, %r934, %r644;
	ld.global.u32 	%r645, [%rd6+236];
	xor.b32  	%r933, %r933, %r645;
$L__BB0_30:
	and.b32  	%r647, %r560, 4096;
	setp.eq.s32 	%p17, %r647, 0;
	@%p17 bra 	$L__BB0_32;
	ld.global.u32 	%r648, [%rd6+240];
	xor.b32  	%r937, %r937, %r648;
	ld.global.u32 	%r649, [%rd6+244];
	xor.b32  	%r936, %r936, %r649;
	ld.global.u32 	%r650, [%rd6+248];
	xor.b32  	%r935, %r935, %r650;
	ld.global.u32 	%r651, [%rd6+252];
	xor.b32  	%r934, %r934, %r651;
	ld.global.u32 	%r652, [%rd6+256];
	xor.b32  	%r933, %r933, %r652;
$L__BB0_32:
	and.b32  	%r654, %r560, 8192;
	setp.eq.s32 	%p18, %r654, 0;
	@%p18 bra 	$L__BB0_34;
	ld.global.u32 	%r655, [%rd6+260];
	xor.b32  	%r937, %r937, %r655;
	ld.global.u32 	%r656, [%rd6+264];
	xor.b32  	%r936, %r936, %r656;
	ld.global.u32 	%r657, [%rd6+268];
	xor.b32  	%r935, %r935, %r657;
	ld.global.u32 	%r658, [%rd6+272];
	xor.b32  	%r934, %r934, %r658;
	ld.global.u32 	%r659, [%rd6+276];
	xor.b32  	%r933, %r933, %r659;
$L__BB0_34:
	and.b32  	%r661, %r560, 16384;
	setp.eq.s32 	%p19, %r661, 0;
	@%p19 bra 	$L__BB0_36;
	ld.global.u32 	%r662, [%rd6+280];
	xor.b32  	%r937, %r937, %r662;
	ld.global.u32 	%r663, [%rd6+284];
	xor.b32  	%r936, %r936, %r663;
	ld.global.u32 	%r664, [%rd6+288];
	xor.b32  	%r935, %r935, %r664;
	ld.global.u32 	%r665, [%rd6+292];
	xor.b32  	%r934, %r934, %r665;
	ld.global.u32 	%r666, [%rd6+296];
	xor.b32  	%r933, %r933, %r666;
$L__BB0_36:
	and.b32  	%r668, %r560, 32768;
	setp.eq.s32 	%p20, %r668, 0;
	@%p20 bra 	$L__BB0_38;
	ld.global.u32 	%r669, [%rd6+300];
	xor.b32  	%r937, %r937, %r669;
	ld.global.u32 	%r670, [%rd6+304];
	xor.b32  	%r936, %r936, %r670;
	ld.global.u32 	%r671, [%rd6+308];
	xor.b32  	%r935, %r935, %r671;
	ld.global.u32 	%r672, [%rd6+312];
	xor.b32  	%r934, %r934, %r672;
	ld.global.u32 	%r673, [%rd6+316];
	xor.b32  	%r933, %r933, %r673;
$L__BB0_38:
	add.s32 	%r932, %r932, 16;
	setp.ne.s32 	%p21, %r932, 32;
	@%p21 bra 	$L__BB0_6;
	mad.lo.s32 	%r674, %r926, -31, %r15;
	add.s32 	%r926, %r674, 1;
	setp.ne.s32 	%p22, %r926, 5;
	@%p22 bra 	$L__BB0_5;
	st.local.u32 	[%rd1+4], %r937;
	st.local.v2.u32 	[%rd1+8], {%r936, %r935};
	st.local.v2.u32 	[%rd1+16], {%r934, %r933};
	setp.eq.s64 	%p23, %rd4, 1;
	@%p23 bra 	$L__BB0_115;
	mov.b32 	%r933, 0;
	mov.u32 	%r1026, %r933;
	mov.u32 	%r1027, %r933;
	mov.u32 	%r1028, %r933;
	mov.u32 	%r937, %r933;
	mov.u32 	%r1018, %r933;
$L__BB0_42:
	mul.wide.u32 	%rd18, %r1018, 4;
	add.s64 	%rd19, %rd1, %rd18;
	ld.local.u32 	%r190, [%rd19+4];
	shl.b32 	%r191, %r1018, 5;
	mov.b32 	%r1024, 0;
$L__BB0_43:
	.pragma "nounroll";
	shr.u32 	%r677, %r190, %r1024;
	and.b32  	%r678, %r677, 1;
	setp.eq.b32 	%p24, %r678, 1;
	not.pred 	%p25, %p24;
	add.s32 	%r679, %r191, %r1024;
	mul.lo.s32 	%r680, %r679, 5;
	mul.wide.u32 	%rd20, %r680, 4;
	add.s64 	%rd7, %rd5, %rd20;
	@%p25 bra 	$L__BB0_45;
	ld.global.u32 	%r681, [%rd7];
	xor.b32  	%r937, %r937, %r681;
	ld.global.u32 	%r682, [%rd7+4];
	xor.b32  	%r1028, %r1028, %r682;
	ld.global.u32 	%r683, [%rd7+8];
	xor.b32  	%r1027, %r1027, %r683;
	ld.global.u32 	%r684, [%rd7+12];
	xor.b32  	%r1026, %r1026, %r684;
	ld.global.u32 	%r685, [%rd7+16];
	xor.b32  	%r933, %r933, %r685;
$L__BB0_45:
	and.b32  	%r687, %r677, 2;
	setp.eq.s32 	%p26, %r687, 0;
	@%p26 bra 	$L__BB0_47;
	ld.global.u32 	%r688, [%rd7+20];
	xor.b32  	%r937, %r937, %r688;
	ld.global.u32 	%r689, [%rd7+24];
	xor.b32  	%r1028, %r1028, %r689;
	ld.global.u32 	%r690, [%rd7+28];
	xor.b32  	%r1027, %r1027, %r690;
	ld.global.u32 	%r691, [%rd7+32];
	xor.b32  	%r1026, %r1026, %r691;
	ld.global.u32 	%r692, [%rd7+36];
	xor.b32  	%r933, %r933, %r692;
$L__BB0_47:
	and.b32  	%r694, %r677, 4;
	setp.eq.s32 	%p27, %r694, 0;
	@%p27 bra 	$L__BB0_49;
	ld.global.u32 	%r695, [%rd7+40];
	xor.b32  	%r937, %r937, %r695;
	ld.global.u32 	%r696, [%rd7+44];
	xor.b32  	%r1028, %r1028, %r696;
	ld.global.u32 	%r697, [%rd7+48];
	xor.b32  	%r1027, %r1027, %r697;
	ld.global.u32 	%r698, [%rd7+52];
	xor.b32  	%r1026, %r1026, %r698;
	ld.global.u32 	%r699, [%rd7+56];
	xor.b32  	%r933, %r933, %r699;
$L__BB0_49:
	and.b32  	%r701, %r677, 8;
	setp.eq.s32 	%p28, %r701, 0;
	@%p28 bra 	$L__BB0_51;
	ld.global.u32 	%r702, [%rd7+60];
	xor.b32  	%r937, %r937, %r702;
	ld.global.u32 	%r703, [%rd7+64];
	xor.b32  	%r1028, %r1028, %r703;
	ld.global.u32 	%r704, [%rd7+68];
	xor.b32  	%r1027, %r1027, %r704;
	ld.global.u32 	%r705, [%rd7+72];
	xor.b32  	%r1026, %r1026, %r705;
	ld.global.u32 	%r706, [%rd7+76];
	xor.b32  	%r933, %r933, %r706;
$L__BB0_51:
	and.b32  	%r708, %r677, 16;
	setp.eq.s32 	%p29, %r708, 0;
	@%p29 bra 	$L__BB0_53;
	ld.global.u32 	%r709, [%rd7+80];
	xor.b32  	%r937, %r937, %r709;
	ld.global.u32 	%r710, [%rd7+84];
	xor.b32  	%r1028, %r1028, %r710;
	ld.global.u32 	%r711, [%rd7+88];
	xor.b32  	%r1027, %r1027, %r711;
	ld.global.u32 	%r712, [%rd7+92];
	xor.b32  	%r1026, %r1026, %r712;
	ld.global.u32 	%r713, [%rd7+96];
	xor.b32  	%r933, %r933, %r713;
$L__BB0_53:
	and.b32  	%r715, %r677, 32;
	setp.eq.s32 	%p30, %r715, 0;
	@%p30 bra 	$L__BB0_55;
	ld.global.u32 	%r716, [%rd7+100];
	xor.b32  	%r937, %r937, %r716;
	ld.global.u32 	%r717, [%rd7+104];
	xor.b32  	%r1028, %r1028, %r717;
	ld.global.u32 	%r718, [%rd7+108];
	xor.b32  	%r1027, %r1027, %r718;
	ld.global.u32 	%r719, [%rd7+112];
	xor.b32  	%r1026, %r1026, %r719;
	ld.global.u32 	%r720, [%rd7+116];
	xor.b32  	%r933, %r933, %r720;
$L__BB0_55:
	and.b32  	%r722, %r677, 64;
	setp.eq.s32 	%p31, %r722, 0;
	@%p31 bra 	$L__BB0_57;
	ld.global.u32 	%r723, [%rd7+120];
	xor.b32  	%r937, %r937, %r723;
	ld.global.u32 	%r724, [%rd7+124];
	xor.b32  	%r1028, %r1028, %r724;
	ld.global.u32 	%r725, [%rd7+128];
	xor.b32  	%r1027, %r1027, %r725;
	ld.global.u32 	%r726, [%rd7+132];
	xor.b32  	%r1026, %r1026, %r726;
	ld.global.u32 	%r727, [%rd7+136];
	xor.b32  	%r933, %r933, %r727;
$L__BB0_57:
	and.b32  	%r729, %r677, 128;
	setp.eq.s32 	%p32, %r729, 0;
	@%p32 bra 	$L__BB0_59;
	ld.global.u32 	%r730, [%rd7+140];
	xor.b32  	%r937, %r937, %r730;
	ld.global.u32 	%r731, [%rd7+144];
	xor.b32  	%r1028, %r1028, %r731;
	ld.global.u32 	%r732, [%rd7+148];
	xor.b32  	%r1027, %r1027, %r732;
	ld.global.u32 	%r733, [%rd7+152];
	xor.b32  	%r1026, %r1026, %r733;
	ld.global.u32 	%r734, [%rd7+156];
	xor.b32  	%r933, %r933, %r734;
$L__BB0_59:
	and.b32  	%r736, %r677, 256;
	setp.eq.s32 	%p33, %r736, 0;
	@%p33 bra 	$L__BB0_61;
	ld.global.u32 	%r737, [%rd7+160];
	xor.b32  	%r937, %r937, %r737;
	ld.global.u32 	%r738, [%rd7+164];
	xor.b32  	%r1028, %r1028, %r738;
	ld.global.u32 	%r739, [%rd7+168];
	xor.b32  	%r1027, %r1027, %r739;
	ld.global.u32 	%r740, [%rd7+172];
	xor.b32  	%r1026, %r1026, %r740;
	ld.global.u32 	%r741, [%rd7+176];
	xor.b32  	%r933, %r933, %r741;
$L__BB0_61:
	and.b32  	%r743, %r677, 512;
	setp.eq.s32 	%p34, %r743, 0;
	@%p34 bra 	$L__BB0_63;
	ld.global.u32 	%r744, [%rd7+180];
	xor.b32  	%r937, %r937, %r744;
	ld.global.u32 	%r745, [%rd7+184];
	xor.b32  	%r1028, %r1028, %r745;
	ld.global.u32 	%r746, [%rd7+188];
	xor.b32  	%r1027, %r1027, %r746;
	ld.global.u32 	%r747, [%rd7+192];
	xor.b32  	%r1026, %r1026, %r747;
	ld.global.u32 	%r748, [%rd7+196];
	xor.b32  	%r933, %r933, %r748;
$L__BB0_63:
	and.b32  	%r750, %r677, 1024;
	setp.eq.s32 	%p35, %r750, 0;
	@%p35 bra 	$L__BB0_65;
	ld.global.u32 	%r751, [%rd7+200];
	xor.b32  	%r937, %r937, %r751;
	ld.global.u32 	%r752, [%rd7+204];
	xor.b32  	%r1028, %r1028, %r752;
	ld.global.u32 	%r753, [%rd7+208];
	xor.b32  	%r1027, %r1027, %r753;
	ld.global.u32 	%r754, [%rd7+212];
	xor.b32  	%r1026, %r1026, %r754;
	ld.global.u32 	%r755, [%rd7+216];
	xor.b32  	%r933, %r933, %r755;
$L__BB0_65:
	and.b32  	%r757, %r677, 2048;
	setp.eq.s32 	%p36, %r757, 0;
	@%p36 bra 	$L__BB0_67;
	ld.global.u32 	%r758, [%rd7+220];
	xor.b32  	%r937, %r937, %r758;
	ld.global.u32 	%r759, [%rd7+224];
	xor.b32  	%r1028, %r1028, %r759;
	ld.global.u32 	%r760, [%rd7+228];
	xor.b32  	%r1027, %r1027, %r760;
	ld.global.u32 	%r761, [%rd7+232];
	xor.b32  	%r1026, %r1026, %r761;
	ld.global.u32 	%r762, [%rd7+236];
	xor.b32  	%r933, %r933, %r762;
$L__BB0_67:
	and.b32  	%r764, %r677, 4096;
	setp.eq.s32 	%p37, %r764, 0;
	@%p37 bra 	$L__BB0_69;
	ld.global.u32 	%r765, [%rd7+240];
	xor.b32  	%r937, %r937, %r765;
	ld.global.u32 	%r766, [%rd7+244];
	xor.b32  	%r1028, %r1028, %r766;
	ld.global.u32 	%r767, [%rd7+248];
	xor.b32  	%r1027, %r1027, %r767;
	ld.global.u32 	%r768, [%rd7+252];
	xor.b32  	%r1026, %r1026, %r768;
	ld.global.u32 	%r769, [%rd7+256];
	xor.b32  	%r933, %r933, %r769;
$L__BB0_69:
	and.b32  	%r771, %r677, 8192;
	setp.eq.s32 	%p38, %r771, 0;
	@%p38 bra 	$L__BB0_71;
	ld.global.u32 	%r772, [%rd7+260];
	xor.b32  	%r937, %r937, %r772;
	ld.global.u32 	%r773, [%rd7+264];
	xor.b32  	%r1028, %r1028, %r773;
	ld.global.u32 	%r774, [%rd7+268];
	xor.b32  	%r1027, %r1027, %r774;
	ld.global.u32 	%r775, [%rd7+272];
	xor.b32  	%r1026, %r1026, %r775;
	ld.global.u32 	%r776, [%rd7+276];
	xor.b32  	%r933, %r933, %r776;
$L__BB0_71:
	and.b32  	%r778, %r677, 16384;
	setp.eq.s32 	%p39, %r778, 0;
	@%p39 bra 	$L__BB0_73;
	ld.global.u32 	%r779, [%rd7+280];
	xor.b32  	%r937, %r937, %r779;
	ld.global.u32 	%r780, [%rd7+284];
	xor.b32  	%r1028, %r1028, %r780;
	ld.global.u32 	%r781, [%rd7+288];
	xor.b32  	%r1027, %r1027, %r781;
	ld.global.u32 	%r782, [%rd7+292];
	xor.b32  	%r1026, %r1026, %r782;
	ld.global.u32 	%r783, [%rd7+296];
	xor.b32  	%r933, %r933, %r783;
$L__BB0_73:
	and.b32  	%r785, %r677, 32768;
	setp.eq.s32 	%p40, %r785, 0;
	@%p40 bra 	$L__BB0_75;
	ld.global.u32 	%r786, [%rd7+300];
	xor.b32  	%r937, %r937, %r786;
	ld.global.u32 	%r787, [%rd7+304];
	xor.b32  	%r1028, %r1028, %r787;
	ld.global.u32 	%r788, [%rd7+308];
	xor.b32  	%r1027, %r1027, %r788;
	ld.global.u32 	%r789, [%rd7+312];
	xor.b32  	%r1026, %r1026, %r789;
	ld.global.u32 	%r790, [%rd7+316];
	xor.b32  	%r933, %r933, %r790;
$L__BB0_75:
	add.s32 	%r1024, %r1024, 16;
	setp.ne.s32 	%p41, %r1024, 32;
	@%p41 bra 	$L__BB0_43;
	mad.lo.s32 	%r791, %r1018, -31, %r191;
	add.s32 	%r1018, %r791, 1;
	setp.ne.s32 	%p42, %r1018, 5;
	@%p42 bra 	$L__BB0_42;
	st.local.u32 	[%rd1+4], %r937;
	st.local.v2.u32 	[%rd1+8], {%r1028, %r1027};
	st.local.v2.u32 	[%rd1+16], {%r1026, %r933};
	setp.ne.s64 	%p43, %rd4, 3;
	@%p43 bra 	$L__BB0_115;
	mov.b32 	%r933, 0;
	mov.u32 	%r1118, %r933;
	mov.u32 	%r1119, %r933;
	mov.u32 	%r1120, %r933;
	mov.u32 	%r937, %r933;
	mov.u32 	%r1110, %r933;
$L__BB0_79:
	mul.wide.u32 	%rd21, %r1110, 4;
	add.s64 	%rd22, %rd1, %rd21;
	ld.local.u32 	%r366, [%rd22+4];
	shl.b32 	%r367, %r1110, 5;
	mov.b32 	%r1116, 0;
$L__BB0_80:
	.pragma "nounroll";
	shr.u32 	%r794, %r366, %r1116;
	and.b32  	%r795, %r794, 1;
	setp.eq.b32 	%p44, %r795, 1;
	not.pred 	%p45, %p44;
	add.s32 	%r796, %r367, %r1116;
	mul.lo.s32 	%r797, %r796, 5;
	mul.wide.u32 	%rd23, %r797, 4;
	add.s64 	%rd8, %rd5, %rd23;
	@%p45 bra 	$L__BB0_82;
	ld.global.u32 	%r798, [%rd8];
	xor.b32  	%r937, %r937, %r798;
	ld.global.u32 	%r799, [%rd8+4];
	xor.b32  	%r1120, %r1120, %r799;
	ld.global.u32 	%r800, [%rd8+8];
	xor.b32  	%r1119, %r1119, %r800;
	ld.global.u32 	%r801, [%rd8+12];
	xor.b32  	%r1118, %r1118, %r801;
	ld.global.u32 	%r802, [%rd8+16];
	xor.b32  	%r933, %r933, %r802;
$L__BB0_82:
	and.b32  	%r804, %r794, 2;
	setp.eq.s32 	%p46, %r804, 0;
	@%p46 bra 	$L__BB0_84;
	ld.global.u32 	%r805, [%rd8+20];
	xor.b32  	%r937, %r937, %r805;
	ld.global.u32 	%r806, [%rd8+24];
	xor.b32  	%r1120, %r1120, %r806;
	ld.global.u32 	%r807, [%rd8+28];
	xor.b32  	%r1119, %r1119, %r807;
	ld.global.u32 	%r808, [%rd8+32];
	xor.b32  	%r1118, %r1118, %r808;
	ld.global.u32 	%r809, [%rd8+36];
	xor.b32  	%r933, %r933, %r809;
$L__BB0_84:
	and.b32  	%r811, %r794, 4;
	setp.eq.s32 	%p47, %r811, 0;
	@%p47 bra 	$L__BB0_86;
	ld.global.u32 	%r812, [%rd8+40];
	xor.b32  	%r937, %r937, %r812;
	ld.global.u32 	%r813, [%rd8+44];
	xor.b32  	%r1120, %r1120, %r813;
	ld.global.u32 	%r814, [%rd8+48];
	xor.b32  	%r1119, %r1119, %r814;
	ld.global.u32 	%r815, [%rd8+52];
	xor.b32  	%r1118, %r1118, %r815;
	ld.global.u32 	%r816, [%rd8+56];
	xor.b32  	%r933, %r933, %r816;
$L__BB0_86:
	and.b32  	%r818, %r794, 8;
	setp.eq.s32 	%p48, %r818, 0;
	@%p48 bra 	$L__BB0_88;
	ld.global.u32 	%r819, [%rd8+60];
	xor.b32  	%r937, %r937, %r819;
	ld.global.u32 	%r820, [%rd8+64];
	xor.b32  	%r1120, %r1120, %r820;
	ld.global.u32 	%r821, [%rd8+68];
	xor.b32  	%r1119, %r1119, %r821;
	ld.global.u32 	%r822, [%rd8+72];
	xor.b32  	%r1118, %r1118, %r822;
	ld.global.u32 	%r823, [%rd8+76];
	xor.b32  	%r933, %r933, %r823;
$L__BB0_88:
	and.b32  	%r825, %r794, 16;
	setp.eq.s32 	%p49, %r825, 0;
	@%p49 bra 	$L__BB0_90;
	ld.global.u32 	%r826, [%rd8+80];
	xor.b32  	%r937, %r937, %r826;
	ld.global.u32 	%r827, [%rd8+84];
	xor.b32  	%r1120, %r1120, %r827;
	ld.global.u32 	%r828, [%rd8+88];
	xor.b32  	%r1119, %r1119, %r828;
	ld.global.u32 	%r829, [%rd8+92];
	xor.b32  	%r1118, %r1118, %r829;
	ld.global.u32 	%r830, [%rd8+96];
	xor.b32  	%r933, %r933, %r830;
$L__BB0_90:
	and.b32  	%r832, %r794, 32;
	setp.eq.s32 	%p50, %r832, 0;
	@%p50 bra 	$L__BB0_92;
	ld.global.u32 	%r833, [%rd8+100];
	xor.b32  	%r937, %r937, %r833;
	ld.global.u32 	%r834, [%rd8+104];
	xor.b32  	%r1120, %r1120, %r834;
	ld.global.u32 	%r835, [%rd8+108];
	xor.b32  	%r1119, %r1119, %r835;
	ld.global.u32 	%r836, [%rd8+112];
	xor.b32  	%r1118, %r1118, %r836;
	ld.global.u32 	%r837, [%rd8+116];
	xor.b32  	%r933, %r933, %r837;
$L__BB0_92:
	and.b32  	%r839, %r794, 64;
	setp.eq.s32 	%p51, %r839, 0;
	@%p51 bra 	$L__BB0_94;
	ld.global.u32 	%r840, [%rd8+120];
	xor.b32  	%r937, %r937, %r840;
	ld.global.u32 	%r841, [%rd8+124];
	xor.b32  	%r1120, %r1120, %r841;
	ld.global.u32 	%r842, [%rd8+128];
	xor.b32  	%r1119, %r1119, %r842;
	ld.global.u32 	%r843, [%rd8+132];
	xor.b32  	%r1118, %r1118, %r843;
	ld.global.u32 	%r844, [%rd8+136];
	xor.b32  	%r933, %r933, %r844;
$L__BB0_94:
	and.b32  	%r846, %r794, 128;
	setp.eq.s32 	%p52, %r846, 0;
	@%p52 bra 	$L__BB0_96;
	ld.global.u32 	%r847, [%rd8+140];
	xor.b32  	%r937, %r937, %r847;
	ld.global.u32 	%r848, [%rd8+144];
	xor.b32  	%r1120, %r1120, %r848;
	ld.global.u32 	%r849, [%rd8+148];
	xor.b32  	%r1119, %r1119, %r849;
	ld.global.u32 	%r850, [%rd8+152];
	xor.b32  	%r1118, %r1118, %r850;
	ld.global.u32 	%r851, [%rd8+156];
	xor.b32  	%r933, %r933, %r851;
$L__BB0_96:
	and.b32  	%r853, %r794, 256;
	setp.eq.s32 	%p53, %r853, 0;
	@%p53 bra 	$L__BB0_98;
	ld.global.u32 	%r854, [%rd8+160];
	xor.b32  	%r937, %r937, %r854;
	ld.global.u32 	%r855, [%rd8+164];
	xor.b32  	%r1120, %r1120, %r855;
	ld.global.u32 	%r856, [%rd8+168];
	xor.b32  	%r1119, %r1119, %r856;
	ld.global.u32 	%r857, [%rd8+172];
	xor.b32  	%r1118, %r1118, %r857;
	ld.global.u32 	%r858, [%rd8+176];
	xor.b32  	%r933, %r933, %r858;
$L__BB0_98:
	and.b32  	%r860, %r794, 512;
	setp.eq.s32 	%p54, %r860, 0;
	@%p54 bra 	$L__BB0_100;
	ld.global.u32 	%r861, [%rd8+180];
	xor.b32  	%r937, %r937, %r861;
	ld.global.u32 	%r862, [%rd8+184];
	xor.b32  	%r1120, %r1120, %r862;
	ld.global.u32 	%r863, [%rd8+188];
	xor.b32  	%r1119, %r1119, %r863;
	ld.global.u32 	%r864, [%rd8+192];
	xor.b32  	%r1118, %r1118, %r864;
	ld.global.u32 	%r865, [%rd8+196];
	xor.b32  	%r933, %r933, %r865;
$L__BB0_100:
	and.b32  	%r867, %r794, 1024;
	setp.eq.s32 	%p55, %r867, 0;
	@%p55 bra 	$L__BB0_102;
	ld.global.u32 	%r868, [%rd8+200];
	xor.b32  	%r937, %r937, %r868;
	ld.global.u32 	%r869, [%rd8+204];
	xor.b32  	%r1120, %r1120, %r869;
	ld.global.u32 	%r870, [%rd8+208];
	xor.b32  	%r1119, %r1119, %r870;
	ld.global.u32 	%r871, [%rd8+212];
	xor.b32  	%r1118, %r1118, %r871;
	ld.global.u32 	%r872, [%rd8+216];
	xor.b32  	%r933, %r933, %r872;
$L__BB0_102:
	and.b32  	%r874, %r794, 2048;
	setp.eq.s32 	%p56, %r874, 0;
	@%p56 bra 	$L__BB0_104;
	ld.global.u32 	%r875, [%rd8+220];
	xor.b32  	%r937, %r937, %r875;
	ld.global.u32 	%r876, [%rd8+224];
	xor.b32  	%r1120, %r1120, %r876;
	ld.global.u32 	%r877, [%rd8+228];
	xor.b32  	%r1119, %r1119, %r877;
	ld.global.u32 	%r878, [%rd8+232];
	xor.b32  	%r1118, %r1118, %r878;
	ld.global.u32 	%r879, [%rd8+236];
	xor.b32  	%r933, %r933, %r879;
$L__BB0_104:
	and.b32  	%r881, %r794, 4096;
	setp.eq.s32 	%p57, %r881, 0;
	@%p57 bra 	$L__BB0_106;
	ld.global.u32 	%r882, [%rd8+240];
	xor.b32  	%r937, %r937, %r882;
	ld.global.u32 	%r883, [%rd8+244];
	xor.b32  	%r1120, %r1120, %r883;
	ld.global.u32 	%r884, [%rd8+248];
	xor.b32  	%r1119, %r1119, %r884;
	ld.global.u32 	%r885, [%rd8+252];
	xor.b32  	%r1118, %r1118, %r885;
	ld.global.u32 	%r886, [%rd8+256];
	xor.b32  	%r933, %r933, %r886;
$L__BB0_106:
	and.b32  	%r888, %r794, 8192;
	setp.eq.s32 	%p58, %r888, 0;
	@%p58 bra 	$L__BB0_108;
	ld.global.u32 	%r889, [%rd8+260];
	xor.b32  	%r937, %r937, %r889;
	ld.global.u32 	%r890, [%rd8+264];
	xor.b32  	%r1120, %r1120, %r890;
	ld.global.u32 	%r891, [%rd8+268];
	xor.b32  	%r1119, %r1119, %r891;
	ld.global.u32 	%r892, [%rd8+272];
	xor.b32  	%r1118, %r1118, %r892;
	ld.global.u32 	%r893, [%rd8+276];
	xor.b32  	%r933, %r933, %r893;
$L__BB0_108:
	and.b32  	%r895, %r794, 16384;
	setp.eq.s32 	%p59, %r895, 0;
	@%p59 bra 	$L__BB0_110;
	ld.global.u32 	%r896, [%rd8+280];
	xor.b32  	%r937, %r937, %r896;
	ld.global.u32 	%r897, [%rd8+284];
	xor.b32  	%r1120, %r1120, %r897;
	ld.global.u32 	%r898, [%rd8+288];
	xor.b32  	%r1119, %r1119, %r898;
	ld.global.u32 	%r899, [%rd8+292];
	xor.b32  	%r1118, %r1118, %r899;
	ld.global.u32 	%r900, [%rd8+296];
	xor.b32  	%r933, %r933, %r900;
$L__BB0_110:
	and.b32  	%r902, %r794, 32768;
	setp.eq.s32 	%p60, %r902, 0;
	@%p60 bra 	$L__BB0_112;
	ld.global.u32 	%r903, [%rd8+300];
	xor.b32  	%r937, %r937, %r903;
	ld.global.u32 	%r904, [%rd8+304];
	xor.b32  	%r1120, %r1120, %r904;
	ld.global.u32 	%r905, [%rd8+308];
	xor.b32  	%r1119, %r1119, %r905;
	ld.global.u32 	%r906, [%rd8+312];
	xor.b32  	%r1118, %r1118, %r906;
	ld.global.u32 	%r907, [%rd8+316];
	xor.b32  	%r933, %r933, %r907;
$L__BB0_112:
	add.s32 	%r1116, %r1116, 16;
	setp.ne.s32 	%p61, %r1116, 32;
	@%p61 bra 	$L__BB0_80;
	mad.lo.s32 	%r908, %r1110, -31, %r367;
	add.s32 	%r1110, %r908, 1;
	setp.ne.s32 	%p62, %r1110, 5;
	@%p62 bra 	$L__BB0_79;
	st.local.u32 	[%rd1+4], %r937;
	st.local.v2.u32 	[%rd1+8], {%r1120, %r1119};
	st.local.v2.u32 	[%rd1+16], {%r1118, %r933};
$L__BB0_115:
	shr.u64 	%rd27, %rd3, 2;
	add.s32 	%r920, %r920, 1;
	setp.gt.u64 	%p63, %rd3, 3;
	@%p63 bra 	$L__BB0_3;
$L__BB0_116:
	shr.u32 	%r909, %r937, 2;
	xor.b32  	%r910, %r909, %r937;
	shl.b32 	%r911, %r933, 4;
	shl.b32 	%r912, %r910, 1;
	xor.b32  	%r913, %r912, %r911;
	xor.b32  	%r914, %r913, %r910;
	xor.b32  	%r915, %r914, %r933;
	add.s32 	%r916, %r2, %r915;
	add.s32 	%r917, %r916, 362437;
	cvt.rn.f32.u32 	%f1, %r917;
	fma.rn.f32 	%f2, %f1, 0f2F800000, 0f2F000000;
	cvta.to.global.u64 	%rd24, %rd10;
	shl.b64 	%rd25, %rd2, 2;
	add.s64 	%rd26, %rd24, %rd25;
	st.global.f32 	[%rd26], %f2;
$L__BB0_117:
	ret;

}


// ===== COMPILED SASS (sm_100) =====

	.target	sm_100

	.elftype	@"ET_EXEC"


//--------------------- .note.nv.tkinfo           --------------------------
	.section	.note.nv.tkinfo,"",@"SHT_NOTE"
	.sectionflags	@"SHF_NOTE_NV_TKINFO"
	.tkinfo
        /*0018*/ 	.word	0x00000002
        /*0030*/ 	.string	""
        /*0030*/ 	.string	"ptxas"
        /*0030*/ 	.string	"Cuda compilation tools, release 13.0, V13.0.88"
        /*0030*/ 	.string	"Build cuda_13.0.r13.0/compiler.36424714_0"
        /*0030*/ 	.string	"-arch sm_100 -m 64 "



//--------------------- .note.nv.cuinfo           --------------------------
	.section	.note.nv.cuinfo,"",@"SHT_NOTE"
	.sectionflags	@"SHF_NOTE_NV_CUINFO"
        /*0018*/ 	.short	0x0002
        /*001a*/ 	.short	0x0064
        /*001c*/ 	.short	0x0082
	.zero		2


//--------------------- .nv.info                  --------------------------
	.section	.nv.info,"",@"SHT_CUDA_INFO"
	.align	4


	//----- nvinfo : EIATTR_REGCOUNT
	.align		4
        /*0000*/ 	.byte	0x04, 0x2f
        /*0002*/ 	.short	(.L_10 - .L_9)
	.align		4
.L_9:
        /*0004*/ 	.word	index@(_Z20GenerateRandomMatrixPfjjm)
        /*0008*/ 	.word	0x0000001f


	//----- nvinfo : EIATTR_FRAME_SIZE
	.align		4
.L_10:
        /*000c*/ 	.byte	0x04, 0x11
        /*000e*/ 	.short	(.L_12 - .L_11)
	.align		4
.L_11:
        /*0010*/ 	.word	index@(_Z20GenerateRandomMatrixPfjjm)
        /*0014*/ 	.word	0x00000030


	//----- nvinfo : EIATTR_MIN_STACK_SIZE
	.align		4
.L_12:
        /*0018*/ 	.byte	0x04, 0x12
        /*001a*/ 	.short	(.L_14 - .L_13)
	.align		4
.L_13:
        /*001c*/ 	.word	index@(_Z20GenerateRandomMatrixPfjjm)
        /*0020*/ 	.word	0x00000030
.L_14:


//--------------------- .nv.compat                --------------------------
	.section	.nv.compat,"",@"SHT_CUDA_COMPAT_INFO"
	.align	4
        /*0000*/ 	.byte	0x02, 0x09, 0x00, 0x00, 0x02, 0x02, 0x01, 0x00, 0x02, 0x05, 0x05, 0x00, 0x03, 0x07, 0x01, 0x01
        /*0010*/ 	.byte	0x02, 0x03, 0x00, 0x00, 0x02, 0x06, 0x01, 0x00, 0x04, 0x0b, 0x08, 0x00, 0x09, 0x00, 0x00, 0x00
        /*0020*/ 	.byte	0x00, 0x00, 0x00, 0x00


//--------------------- .nv.info._Z20GenerateRandomMatrixPfjjm --------------------------
	.section	.nv.info._Z20GenerateRandomMatrixPfjjm,"",@"SHT_CUDA_INFO"
	.sectionflags	@""
	.align	4


	//----- nvinfo : EIATTR_CUDA_API_VERSION
	.align		4
        /*0000*/ 	.byte	0x04, 0x37
        /*0002*/ 	.short	(.L_16 - .L_15)
.L_15:
        /*0004*/ 	.word	0x00000082


	//----- nvinfo : EIATTR_KPARAM_INFO
	.align		4
.L_16:
        /*0008*/ 	.byte	0x04, 0x17
        /*000a*/ 	.short	(.L_18 - .L_17)
.L_17:
        /*000c*/ 	.word	0x00000000
        /*0010*/ 	.short	0x0003
        /*0012*/ 	.short	0x0010
        /*0014*/ 	.byte	0x00, 0xf0, 0x21, 0x00


	//----- nvinfo : EIATTR_KPARAM_INFO
	.align		4
.L_18:
        /*0018*/ 	.byte	0x04, 0x17
        /*001a*/ 	.short	(.L_20 - .L_19)
.L_19:
        /*001c*/ 	.word	0x00000000
        /*0020*/ 	.short	0x0002
        /*0022*/ 	.short	0x000c
        /*0024*/ 	.byte	0x00, 0xf0, 0x11, 0x00


	//----- nvinfo : EIATTR_KPARAM_INFO
	.align		4
.L_20:
        /*0028*/ 	.byte	0x04, 0x17
        /*002a*/ 	.short	(.L_22 - .L_21)
.L_21:
        /*002c*/ 	.word	0x00000000
        /*0030*/ 	.short	0x0001
        /*0032*/ 	.short	0x0008
        /*0034*/ 	.byte	0x00, 0xf0, 0x11, 0x00


	//----- nvinfo : EIATTR_KPARAM_INFO
	.align		4
.L_22:
        /*0038*/ 	.byte	0x04, 0x17
        /*003a*/ 	.short	(.L_24 - .L_23)
.L_23:
        /*003c*/ 	.word	0x00000000
        /*0040*/ 	.short	0x0000
        /*0042*/ 	.short	0x0000
        /*0044*/ 	.byte	0x00, 0xf5, 0x21, 0x00


	//----- nvinfo : EIATTR_SPARSE_MMA_MASK
	.align		4
.L_24:
        /*0048*/ 	.byte	0x03, 0x50
        /*004a*/ 	.short	0x0000


	//----- nvinfo : EIATTR_MAXREG_COUNT
	.align		4
        /*004c*/ 	.byte	0x03, 0x1b
        /*004e*/ 	.short	0x00ff


	//----- nvinfo : EIATTR_MERCURY_ISA_VERSION
	.align		4
        /*0050*/ 	.byte	0x03, 0x5f
        /*0052*/ 	.short	0x0101


	//----- nvinfo : EIATTR_VRC_CTA_INIT_COUNT
	.align		4
        /*0054*/ 	.byte	0x02, 0x4a
	.zero		1
	.zero		1


	//----- nvinfo : EIATTR_EXIT_INSTR_OFFSETS
	.align		4
        /*0058*/ 	.byte	0x04, 0x1c
        /*005a*/ 	.short	(.L_26 - .L_25)


	//   ....[0]....
.L_25:
        /*005c*/ 	.word	0x00000090


	//   ....[1]....
        /*0060*/ 	.word	0x00002810


	//----- nvinfo : EIATTR_CRS_STACK_SIZE
	.align		4
.L_26:
        /*0064*/ 	.byte	0x04, 0x1e
        /*0066*/ 	.short	(.L_28 - .L_27)
.L_27:
        /*0068*/ 	.word	0x00000000


	//----- nvinfo : EIATTR_CBANK_PARAM_SIZE
	.align		4
.L_28:
        /*006c*/ 	.byte	0x03, 0x19
        /*006e*/ 	.short	0x0018


	//----- nvinfo : EIATTR_PARAM_CBANK
	.align		4
        /*0070*/ 	.byte	0x04, 0x0a
        /*0072*/ 	.short	(.L_30 - .L_29)
	.align		4
.L_29:
        /*0074*/ 	.word	index@(.nv.constant0._Z20GenerateRandomMatrixPfjjm)
        /*0078*/ 	.short	0x0380
        /*007a*/ 	.short	0x0018


	//----- nvinfo : EIATTR_SW_WAR
	.align		4
.L_30:
        /*007c*/ 	.byte	0x04, 0x36
        /*007e*/ 	.short	(.L_32 - .L_31)
.L_31:
        /*0080*/ 	.word	0x00000008
.L_32:


//--------------------- .nv.callgraph             --------------------------
	.section	.nv.callgraph,"",@"SHT_CUDA_CALLGRAPH"
	.align	4
	.sectionentsize	8
	.align		4
        /*0000*/ 	.word	0x00000000
	.align		4
        /*0004*/ 	.word	0xffffffff
	.align		4
        /*0008*/ 	.word	0x00000000
	.align		4
        /*000c*/ 	.word	0xfffffffe
	.align		4
        /*0010*/ 	.word	0x00000000
	.align		4
        /*0014*/ 	.word	0xfffffffd
	.align		4
        /*0018*/ 	.word	0x00000000
	.align		4
        /*001c*/ 	.word	0xfffffffc


//--------------------- .nv.constant4             --------------------------
	.section	.nv.constant4,"a",@progbits
	.align	8
	.align		8
.nv.constant4:
        /*0000*/ 	.dword	precalc_xorwow_matrix
	.align		8
        /*0008*/ 	.dword	precalc_xorwow_offset_matrix
	.align		8
        /*0010*/ 	.dword	mrg32k3aM1
	.align		8
        /*0018*/ 	.dword	mrg32k3aM2
	.align		8
        /*0020*/ 	.dword	mrg32k3aM1SubSeq
	.align		8
        /*0028*/ 	.dword	mrg32k3aM2SubSeq
	.align		8
        /*0030*/ 	.dword	mrg32k3aM1Seq
	.align		8
        /*0038*/ 	.dword	mrg32k3aM2Seq


//--------------------- .nv.constant3             --------------------------
	.section	.nv.constant3,"a",@progbits
	.align	8
.nv.constant3:
	.type		__cr_lgamma_table,@object
	.size		__cr_lgamma_table,(.L_8 - __cr_lgamma_table)
__cr_lgamma_table:
        /*0000*/ 	.byte	0x00, 0x00, 0x00, 0x00, 0x00, 0x00, 0x00, 0x00, 0x00, 0x00, 0x00, 0x00, 0x00, 0x00, 0x00, 0x00
        /*0010*/ 	.byte	0xef, 0x39, 0xfa, 0xfe, 0x42, 0x2e, 0xe6, 0x3f, 0x02, 0x20, 0x2a, 0xfa, 0x0b, 0xab, 0xfc, 0x3f
        /*0020*/ 	.byte	0xf9, 0x2c, 0x92, 0x7c, 0xa7, 0x6c, 0x09, 0x40, 0xc9, 0x79, 0x44, 0x3c, 0x64, 0x26, 0x13, 0x40
        /*0030*/ 	.byte	0xca, 0x01, 0xcf, 0x3a, 0x27, 0x51, 0x1a, 0x40, 0x30, 0xcc, 0x2d, 0xf3, 0xe1, 0x0c, 0x21, 0x40
        /*0040*/ 	.byte	0x0d, 0xb7, 0xfc, 0x82, 0x8e, 0x35, 0x25, 0x40
.L_8:


//--------------------- .text._Z20GenerateRandomMatrixPfjjm --------------------------
	.section	.text._Z20GenerateRandomMatrixPfjjm,"ax",@progbits
	.align	128
        .global         _Z20GenerateRandomMatrixPfjjm
        .type           _Z20GenerateRandomMatrixPfjjm,@function
        .size           _Z20GenerateRandomMatrixPfjjm,(.L_x_12 - _Z20GenerateRandomMatrixPfjjm)
        .other          _Z20GenerateRandomMatrixPfjjm,@"STO_CUDA_ENTRY STV_DEFAULT"
_Z20GenerateRandomMatrixPfjjm:
.text._Z20GenerateRandomMatrixPfjjm:
[----:B------:R-:W0:Y:S01]  /*0000*/  LDC R1, c[0x0][0x37c] ;  /* 0x0000df00ff017b82 */ /* 0x000e220000000800 */
[----:B------:R-:W1:Y:S07]  /*0010*/  S2R R3, SR_TID.X ;  /* 0x0000000000037919 */ /* 0x000e6e0000002100 */
[----:B------:R-:W1:Y:S01]  /*0020*/  S2UR UR6, SR_CTAID.X ;  /* 0x00000000000679c3 */ /* 0x000e620000002500 */
[----:B------:R-:W2:Y:S01]  /*0030*/  LDCU.64 UR4, c[0x0][0x388] ;  /* 0x00007100ff0477ac */ /* 0x000ea20008000a00 */
[----:B0-----:R-:W-:-:S06]  /*0040*/  VIADD R1, R1, 0xffffffd0 ;  /* 0xffffffd001017836 */ /* 0x001fcc0000000000 */
[----:B------:R-:W1:Y:S01]  /*0050*/  LDC R10, c[0x0][0x360] ;  /* 0x0000d800ff0a7b82 */ /* 0x000e620000000800 */
[----:B--2---:R-:W-:Y:S01]  /*0060*/  UIMAD UR4, UR5, UR4, URZ ;  /* 0x00000004050472a4 */ /* 0x004fe2000f8e02ff */
[----:B-1----:R-:W-:-:S05]  /*0070*/  IMAD R10, R10, UR6, R3 ;  /* 0x000000060a0a7c24 */ /* 0x002fca000f8e0203 */
[----:B------:R-:W-:-:S13]  /*0080*/  ISETP.GE.AND P0, PT, R10, UR4, PT ;  /* 0x000000040a007c0c */ /* 0x000fda000bf06270 */
[----:B------:R-:W-:Y:S05]  /*0090*/  @P0 EXIT ;  /* 0x000000000000094d */ /* 0x000fea0003800000 */
[----:B------:R-:W0:Y:S01]  /*00a0*/  LDC.64 R2, c[0x0][0x390] ;  /* 0x0000e400ff027b82 */ /* 0x000e220000000a00 */
[----:B------:R-:W-:Y:S01]  /*00b0*/  ISETP.NE.AND P0, PT, R10, RZ, PT ;  /* 0x000000ff0a00720c */ /* 0x000fe20003f05270 */
[----:B------:R-:W1:Y:S01]  /*00c0*/  LDCU.64 UR6, c[0x0][0x358] ;  /* 0x00006b00ff0677ac */ /* 0x000e620008000a00 */
[----:B------:R-:W-:Y:S01]  /*00d0*/  BSSY.RECONVERGENT B0, `(.L_x_0) ;  /* 0x000025e000007945 */ /* 0x000fe20003800200 */
[----:B0-----:R-:W-:Y:S02]  /*00e0*/  LOP3.LUT R0, R2, 0xaad26b49, RZ, 0x3c, !PT ;  /* 0xaad26b4902007812 */ /* 0x001fe400078e3cff */
[----:B------:R-:W-:-:S03]  /*00f0*/  LOP3.LUT R2, R3, 0xf7dcefdd, RZ, 0x3c, !PT ;  /* 0xf7dcefdd03027812 */ /* 0x000fc600078e3cff */
[----:B------:R-:W-:Y:S02]  /*0100*/  IMAD R0, R0, 0x4182bed5, RZ ;  /* 0x4182bed500007824 */ /* 0x000fe400078e02ff */
[----:B------:R-:W-:Y:S02]  /*0110*/  IMAD R9, R2, -0x658354e5, RZ ;  /* 0x9a7cab1b02097824 */ /* 0x000fe400078e02ff */
[C---:B------:R-:W-:Y:S01]  /*0120*/  VIADD R5, R0.reuse, 0x583f19 ;  /* 0x00583f1900057836 */ /* 0x040fe20000000000 */
[C---:B------:R-:W-:Y:S01]  /*0130*/  LOP3.LUT R6, R0.reuse, 0x159a55e5, RZ, 0x3c, !PT ;  /* 0x159a55e500067812 */ /* 0x040fe200078e3cff */
[C---:B------:R-:W-:Y:S01]  /*0140*/  VIADD R3, R0.reuse, 0x75bcd15 ;  /* 0x075bcd1500037836 */ /* 0x040fe20000000000 */
[----:B------:R-:W-:Y:S01]  /*0150*/  IADD3 R2, PT, PT, R0, 0x64f0c9, R9 ;  /* 0x0064f0c900027810 */ /* 0x000fe20007ffe009 */
[C---:B------:R-:W-:Y:S01]  /*0160*/  VIADD R7, R9.reuse, 0x1f123bb5 ;  /* 0x1f123bb509077836 */ /* 0x040fe20000000000 */
[----:B------:R-:W-:Y:S02]  /*0170*/  LOP3.LUT R4, R9, 0x5491333, RZ, 0x3c, !PT ;  /* 0x0549133309047812 */ /* 0x000fe400078e3cff */
[----:B------:R-:W-:Y:S01]  /*0180*/  SHF.R.S32.HI R0, RZ, 0x1f, R10 ;  /* 0x0000001fff007819 */ /* 0x000fe2000001140a */
[----:B------:R0:W-:Y:S04]  /*0190*/  STL.64 [R1], R2 ;  /* 0x0000000201007387 */ /* 0x0001e80000100a00 */
[----:B------:R0:W-:Y:S04]  /*01a0*/  STL.64 [R1+0x8], R6 ;  /* 0x0000080601007387 */ /* 0x0001e80000100a00 */
[----:B------:R0:W-:Y:S01]  /*01b0*/  STL.64 [R1+0x10], R4 ;  /* 0x0000100401007387 */ /* 0x0001e20000100a00 */
[----:B-1----:R-:W-:Y:S05]  /*01c0*/  @!P0 BRA `(.L_x_1) ;  /* 0x0000002400388947 */ /* 0x002fea0003800000 */
[----:B------:R-:W-:Y:S02]  /*01d0*/  IMAD.MOV.U32 R13, RZ, RZ, R0 ;  /* 0x000000ffff0d7224 */ /* 0x000fe400078e0000 */
[----:B------:R-:W-:Y:S02]  /*01e0*/  IMAD.MOV.U32 R11, RZ, RZ, RZ ;  /* 0x000000ffff0b7224 */ /* 0x000fe400078e00ff */
[----:B0-----:R-:W-:-:S07]  /*01f0*/  IMAD.MOV.U32 R2, RZ, RZ, R10 ;  /* 0x000000ffff027224 */ /* 0x001fce00078e000a */
.L_x_10:
[----:B------:R-:W-:Y:S01]  /*0200*/  LOP3.LUT R0, R2, 0x3, RZ, 0xc0, !PT ;  /* 0x0000000302007812 */ /* 0x000fe200078ec0ff */
[----:B------:R-:W-:Y:S03]  /*0210*/  BSSY.RECONVERGENT B1, `(.L_x_2) ;  /* 0x0000243000017945 */ /* 0x000fe60003800200 */
[----:B------:R-:W-:-:S04]  /*0220*/  ISETP.NE.U32.AND P0, PT, R0, RZ, PT ;  /* 0x000000ff0000720c */ /* 0x000fc80003f05070 */
[----:B------:R-:W-:-:S13]  /*0230*/  ISETP.NE.AND.EX P0, PT, RZ, RZ, PT, P0 ;  /* 0x000000ffff00720c */ /* 0x000fda0003f05300 */
[----:B0-----:R-:W-:Y:S05]  /*0240*/  @!P0 BRA `(.L_x_3) ;  /* 0x0000002000fc8947 */ /* 0x001fea0003800000 */
[----:B------:R-:W0:Y:S01]  /*0250*/  LDC.64 R8, c[0x4][RZ] ;  /* 0x01000000ff087b82 */ /* 0x000e220000000a00 */
[----:B------:R-:W-:Y:S01]  /*0260*/  IMAD.MOV.U32 R0, RZ, RZ, RZ ;  /* 0x000000ffff007224 */ /* 0x000fe200078e00ff */
[----:B------:R-:W-:Y:S02]  /*0270*/  CS2R R4, SRZ ;  /* 0x0000000000047805 */ /* 0x000fe4000001ff00 */
[----:B------:R-:W-:Y:S01]  /*0280*/  CS2R R6, SRZ ;  /* 0x0000000000067805 */ /* 0x000fe2000001ff00 */
[----:B------:R-:W-:Y:S02]  /*0290*/  IMAD.MOV.U32 R3, RZ, RZ, RZ ;  /* 0x000000ffff037224 */ /* 0x000fe400078e00ff */
[----:B0-----:R-:W-:-:S07]  /*02a0*/  IMAD.WIDE.U32 R8, R11, 0xc80, R8 ;  /* 0x00000c800b087825 */ /* 0x001fce00078e0008 */
.L_x_5:
[----:B------:R-:W-:-:S06]  /*02b0*/  IMAD R12, R0, 0x4, R1 ;  /* 0x00000004000c7824 */ /* 0x000fcc00078e0201 */
[----:B------:R-:W5:Y:S01]  /*02c0*/  LDL R12, [R12+0x4] ;  /* 0x000004000c0c7983 */ /* 0x000f620000100800 */
[----:B------:R-:W-:-:S05]  /*02d0*/  UMOV UR4, URZ ;  /* 0x000000ff00047c82 */ /* 0x000fca0008000000 */
.L_x_4:
[----:B-----5:R-:W-:Y:S01]  /*02e0*/  SHF.R.U32.HI R22, RZ, UR4, R12 ;  /* 0x00000004ff167c19 */ /* 0x020fe2000801160c */
[----:B------:R-:W-:-:S03]  /*02f0*/  IMAD.SHL.U32 R14, R0, 0x20, RZ ;  /* 0x00000020000e7824 */ /* 0x000fc600078e00ff */
[----:B------:R-:W-:Y:S01]  /*0300*/  LOP3.LUT R15, R22, 0x1, RZ, 0xc0, !PT ;  /* 0x00000001160f7812 */ /* 0x000fe200078ec0ff */
[----:B------:R-:W-:-:S03]  /*0310*/  VIADD R14, R14, UR4 ;  /* 0x000000040e0e7c36 */ /* 0x000fc60008000000 */
[----:B------:R-:W-:Y:S01]  /*0320*/  ISETP.NE.U32.AND P0, PT, R15, 0x1, PT ;  /* 0x000000010f00780c */ /* 0x000fe20003f05070 */
[----:B------:R-:W-:-:S03]  /*0330*/  IMAD R15, R14, 0x5, RZ ;  /* 0x000000050e0f7824 */ /* 0x000fc600078e02ff */
[----:B------:R-:W-:Y:S01]  /*0340*/  R2P PR, R22, 0x7e ;  /* 0x0000007e16007804 */ /* 0x000fe20000000000 */
[----:B------:R-:W-:-:S08]  /*0350*/  IMAD.WIDE.U32 R14, R15, 0x4, R8 ;  /* 0x000000040f0e7825 */ /* 0x000fd000078e0008 */
[----:B------:R-:W2:Y:S04]  /*0360*/  @!P0 LDG.E R16, desc[UR6][R14.64+0x10] ;  /* 0x000010060e108981 */ /* 0x000ea8000c1e1900 */
[----:B------:R-:W3:Y:S04]  /*0370*/  @P1 LDG.E R18, desc[UR6][R14.64+0x24] ;  /* 0x000024060e121981 */ /* 0x000ee8000c1e1900 */
[----:B------:R-:W4:Y:S04]  /*0380*/  @P2 LDG.E R20, desc[UR6][R14.64+0x38] ;  /* 0x000038060e142981 */ /* 0x000f28000c1e1900 */
[----:B------:R-:W4:Y:S04]  /*0390*/  @P3 LDG.E R24, desc[UR6][R14.64+0x4c] ;  /* 0x00004c060e183981 */ /* 0x000f28000c1e1900 */
[----:B------:R-:W4:Y:S04]  /*03a0*/  @P4 LDG.E R26, desc[UR6][R14.64+0x60] ;  /* 0x000060060e1a4981 */ /* 0x000f28000c1e1900 */
[----:B------:R-:W4:Y:S04]  /*03b0*/  @!P0 LDG.E R17, desc[UR6][R14.64+0x4] ;  /* 0x000004060e118981 */ /* 0x000f28000c1e1900 */
[----:B------:R-:W4:Y:S04]  /*03c0*/  @!P0 LDG.E R19, desc[UR6][R14.64+0xc] ;  /* 0x00000c060e138981 */ /* 0x000f28000c1e1900 */
[----:B------:R-:W4:Y:S04]  /*03d0*/  @P1 LDG.E R21, desc[UR6][R14.64+0x18] ;  /* 0x000018060e151981 */ /* 0x000f28000c1e1900 */
[----:B------:R-:W4:Y:S04]  /*03e0*/  @P3 LDG.E R23, desc[UR6][R14.64+0x40] ;  /* 0x000040060e173981 */ /* 0x000f28000c1e1900 */
[----:B------:R-:W4:Y:S04]  /*03f0*/  @P5 LDG.E R25, desc[UR6][R14.64+0x70] ;  /* 0x000070060e195981 */ /* 0x000f28000c1e1900 */
[----:B------:R-:W4:Y:S01]  /*0400*/  @P6 LDG.E R28, desc[UR6][R14.64+0x88] ;  /* 0x000088060e1c6981 */ /* 0x000f22000c1e1900 */
[----:B--2---:R-:W-:-:S03]  /*0410*/  @!P0 LOP3.LUT R5, R5, R16, RZ, 0x3c, !PT ;  /* 0x0000001005058212 */ /* 0x004fc600078e3cff */
[----:B------:R-:W2:Y:S01]  /*0420*/  @!P0 LDG.E R16, desc[UR6][R14.64] ;  /* 0x000000060e108981 */ /* 0x000ea2000c1e1900 */
[----:B---3--:R-:W-:-:S03]  /*0430*/  @P1 LOP3.LUT R5, R5, R18, RZ, 0x3c, !PT ;  /* 0x0000001205051212 */ /* 0x008fc600078e3cff */
[----:B------:R-:W3:Y:S01]  /*0440*/  @!P0 LDG.E R18, desc[UR6][R14.64+0x8] ;  /* 0x000008060e128981 */ /* 0x000ee2000c1e1900 */
[----:B----4-:R-:W-:-:S03]  /*0450*/  @P2 LOP3.LUT R5, R5, R20, RZ, 0x3c, !PT ;  /* 0x0000001405052212 */ /* 0x010fc600078e3cff */
[----:B------:R-:W4:Y:S01]  /*0460*/  @P1 LDG.E R20, desc[UR6][R14.64+0x14] ;  /* 0x000014060e141981 */ /* 0x000f22000c1e1900 */
[----:B------:R-:W-:-:S03]  /*0470*/  @P3 LOP3.LUT R5, R5, R24, RZ, 0x3c, !PT ;  /* 0x0000001805053212 */ /* 0x000fc600078e3cff */
[----:B------:R-:W4:Y:S01]  /*0480*/  @P5 LDG.E R24, desc[UR6][R14.64+0x74] ;  /* 0x000074060e185981 */ /* 0x000f22000c1e1900 */
[----:B------:R-:W-:-:S03]  /*0490*/  @P4 LOP3.LUT R5, R5, R26, RZ, 0x3c, !PT ;  /* 0x0000001a05054212 */ /* 0x000fc600078e3cff */
[----:B------:R-:W4:Y:S01]  /*04a0*/  @P3 LDG.E R26, desc[UR6][R14.64+0x44] ;  /* 0x000044060e1a3981 */ /* 0x000f22000c1e1900 */
[----:B------:R-:W-:-:S03]  /*04b0*/  @!P0 LOP3.LUT R6, R6, R17, RZ, 0x3c, !PT ;  /* 0x0000001106068212 */ /* 0x000fc600078e3cff */
[----:B------:R-:W4:Y:S01]  /*04c0*/  @P1 LDG.E R17, desc[UR6][R14.64+0x20] ;  /* 0x000020060e111981 */ /* 0x000f22000c1e1900 */
[----:B------:R-:W-:-:S03]  /*04d0*/  @!P0 LOP3.LUT R4, R4, R19, RZ, 0x3c, !PT ;  /* 0x0000001304048212 */ /* 0x000fc600078e3cff */
[----:B------:R-:W4:Y:S01]  /*04e0*/  @P2 LDG.E R19, desc[UR6][R14.64+0x2c] ;  /* 0x00002c060e132981 */ /* 0x000f22000c1e1900 */
[----:B------:R-:W-:-:S03]  /*04f0*/  @P1 LOP3.LUT R6, R6, R21, RZ, 0x3c, !PT ;  /* 0x0000001506061212 */ /* 0x000fc600078e3cff */
[----:B------:R-:W4:Y:S01]  /*0500*/  @P2 LDG.E R21, desc[UR6][R14.64+0x34] ;  /* 0x000034060e152981 */ /* 0x000f22000c1e1900 */
[----:B--2---:R-:W-:-:S03]  /*0510*/  @!P0 LOP3.LUT R3, R3, R16, RZ, 0x3c, !PT ;  /* 0x0000001003038212 */ /* 0x004fc600078e3cff */
[----:B------:R-:W2:Y:S01]  /*0520*/  @P1 LDG.E R16, desc[UR6][R14.64+0x1c] ;  /* 0x00001c060e101981 */ /* 0x000ea2000c1e1900 */
[----:B---3--:R-:W-:-:S03]  /*0530*/  @!P0 LOP3.LUT R7, R7, R18, RZ, 0x3c, !PT ;  /* 0x0000001207078212 */ /* 0x008fc600078e3cff */
[----:B------:R-:W3:Y:S01]  /*0540*/  @P2 LDG.E R18, desc[UR6][R14.64+0x28] ;  /* 0x000028060e122981 */ /* 0x000ee2000c1e1900 */
[----:B----4-:R-:W-:-:S03]  /*0550*/  @P1 LOP3.LUT R3, R3, R20, RZ, 0x3c, !PT ;  /* 0x0000001403031212 */ /* 0x010fc600078e3cff */
[----:B------:R-:W4:Y:S01]  /*0560*/  @P2 LDG.E R20, desc[UR6][R14.64+0x30] ;  /* 0x000030060e142981 */ /* 0x000f22000c1e1900 */
[----:B------:R-:W-:-:S03]  /*0570*/  @P5 LOP3.LUT R5, R5, R24, RZ, 0x3c, !PT ;  /* 0x0000001805055212 */ /* 0x000fc600078e3cff */
[----:B------:R-:W4:Y:S01]  /*0580*/  @P3 LDG.E R24, desc[UR6][R14.64+0x3c] ;  /* 0x00003c060e183981 */ /* 0x000f22000c1e1900 */
[----:B------:R-:W-:-:S03]  /*0590*/  @P1 LOP3.LUT R4, R4, R17, RZ, 0x3c, !PT ;  /* 0x0000001104041212 */ /* 0x000fc600078e3cff */
[----:B------:R-:W4:Y:S01]  /*05a0*/  @P3 LDG.E R17, desc[UR6][R14.64+0x48] ;  /* 0x000048060e113981 */ /* 0x000f22000c1e1900 */
[----:B------:R-:W-:-:S03]  /*05b0*/  @P2 LOP3.LUT R6, R6, R19, RZ, 0x3c, !PT ;  /* 0x0000001306062212 */ /* 0x000fc600078e3cff */
[----:B------:R-:W4:Y:S01]  /*05c0*/  @P4 LDG.E R19, desc[UR6][R14.64+0x54] ;  /* 0x000054060e134981 */ /* 0x000f22000c1e1900 */
[----:B------:R-:W-:Y:S02]  /*05d0*/  @P2 LOP3.LUT R4, R4, R21, RZ, 0x3c, !PT ;  /* 0x0000001504042212 */ /* 0x000fe400078e3cff */
[----:B------:R-:W-:Y:S01]  /*05e0*/  @P3 LOP3.LUT R6, R6, R23, RZ, 0x3c, !PT ;  /* 0x0000001706063212 */ /* 0x000fe200078e3cff */
[----:B------:R-:W4:Y:S04]  /*05f0*/  @P4 LDG.E R21, desc[UR6][R14.64+0x5c] ;  /* 0x00005c060e154981 */ /* 0x000f28000c1e1900 */
[----:B------:R-:W4:Y:S01]  /*0600*/  @P5 LDG.E R23, desc[UR6][R14.64+0x68] ;  /* 0x000068060e175981 */ /* 0x000f22000c1e1900 */
[----:B--2---:R-:W-:-:S03]  /*0610*/  @P1 LOP3.LUT R7, R7, R16, RZ, 0x3c, !PT ;  /* 0x0000001007071212 */ /* 0x004fc600078e3cff */
[----:B------:R-:W2:Y:S01]  /*0620*/  @P4 LDG.E R16, desc[UR6][R14.64+0x50] ;  /* 0x000050060e104981 */ /* 0x000ea2000c1e1900 */
[----:B---3--:R-:W-:-:S03]  /*0630*/  @P2 LOP3.LUT R3, R3, R18, RZ, 0x3c, !PT ;  /* 0x0000001203032212 */ /* 0x008fc600078e3cff */
[----:B------:R-:W3:Y:S01]  /*0640*/  @P4 LDG.E R18, desc[UR6][R14.64+0x58] ;  /* 0x000058060e124981 */ /* 0x000ee2000c1e1900 */
[----:B----4-:R-:W-:-:S03]  /*0650*/  @P2 LOP3.LUT R7, R7, R20, RZ, 0x3c, !PT ;  /* 0x0000001407072212 */ /* 0x010fc600078e3cff */
[----:B------:R-:W4:Y:S01]  /*0660*/  @P5 LDG.E R20, desc[UR6][R14.64+0x64] ;  /* 0x000064060e145981 */ /* 0x000f22000c1e1900 */
[----:B------:R-:W-:-:S03]  /*0670*/  @P3 LOP3.LUT R3, R3, R24, RZ, 0x3c, !PT ;  /* 0x0000001803033212 */ /* 0x000fc600078e3cff */
[----:B------:R-:W4:Y:S01]  /*0680*/  @P5 LDG.E R24, desc[UR6][R14.64+0x6c] ;  /* 0x00006c060e185981 */ /* 0x000f22000c1e1900 */
[----:B------:R-:W-:Y:S02]  /*0690*/  LOP3.LUT P0, RZ, R22, 0x80, RZ, 0xc0, !PT ;  /* 0x0000008016ff7812 */ /* 0x000fe4000780c0ff */
[----:B------:R-:W-:Y:S02]  /*06a0*/  @P3 LOP3.LUT R7, R7, R26, RZ, 0x3c, !PT ;  /* 0x0000001a07073212 */ /* 0x000fe400078e3cff */
[----:B------:R-:W-:Y:S02]  /*06b0*/  @P3 LOP3.LUT R4, R4, R17, RZ, 0x3c, !PT ;  /* 0x0000001104043212 */ /* 0x000fe400078e3cff */
[----:B------:R-:W4:Y:S01]  /*06c0*/  @P6 LDG.E R17, desc[UR6][R14.64+0x7c] ;  /* 0x00007c060e116981 */ /* 0x000f22000c1e1900 */
[----:B------:R-:W-:-:S03]  /*06d0*/  @P4 LOP3.LUT R6, R6, R19, RZ, 0x3c, !PT ;  /* 0x0000001306064212 */ /* 0x000fc600078e3cff */
[----:B------:R-:W4:Y:S01]  /*06e0*/  @P6 LDG.E R19, desc[UR6][R14.64+0x84] ;  /* 0x000084060e136981 */ /* 0x000f22000c1e1900 */
[----:B------:R-:W-:-:S03]  /*06f0*/  @P4 LOP3.LUT R4, R4, R21, RZ, 0x3c, !PT ;  /* 0x0000001504044212 */ /* 0x000fc600078e3cff */
[----:B------:R-:W4:Y:S01]  /*0700*/  @P0 LDG.E R26, desc[UR6][R14.64+0x9c] ;  /* 0x00009c060e1a0981 */ /* 0x000f22000c1e1900 */
[----:B------:R-:W-:-:S03]  /*0710*/  @P5 LOP3.LUT R6, R6, R23, RZ, 0x3c, !PT ;  /* 0x0000001706065212 */ /* 0x000fc600078e3cff */
        /* <DEDUP_REMOVED lines=10> */
[----:B------:R-:W-:Y:S02]  /*07c0*/  @P5 LOP3.LUT R4, R4, R25, RZ, 0x3c, !PT ;  /* 0x0000001904045212 */ /* 0x000fe400078e3cff */
[----:B------:R-:W-:Y:S02]  /*07d0*/  @P6 LOP3.LUT R5, R5, R28, RZ, 0x3c, !PT ;  /* 0x0000001c05056212 */ /* 0x000fe400078e3cff */
[----:B------:R-:W-:Y:S02]  /*07e0*/  @P6 LOP3.LUT R6, R6, R17, RZ, 0x3c, !PT ;  /* 0x0000001106066212 */ /* 0x000fe400078e3cff */
[----:B------:R-:W-:Y:S02]  /*07f0*/  @P6 LOP3.LUT R4, R4, R19, RZ, 0x3c, !PT ;  /* 0x0000001304046212 */ /* 0x000fe400078e3cff */
[----:B------:R-:W-:Y:S02]  /*0800*/  @P0 LOP3.LUT R5, R5, R26, RZ, 0x3c, !PT ;  /* 0x0000001a05050212 */ /* 0x000fe400078e3cff */
[----:B------:R-:W-:-:S02]  /*0810*/  @P0 LOP3.LUT R6, R6, R21, RZ, 0x3c, !PT ;  /* 0x0000001506060212 */ /* 0x000fc400078e3cff */
[----:B------:R-:W-:Y:S02]  /*0820*/  @P0 LOP3.LUT R4, R4, R23, RZ, 0x3c, !PT ;  /* 0x0000001704040212 */ /* 0x000fe400078e3cff */
[----:B--2---:R-:W-:Y:S02]  /*0830*/  @P6 LOP3.LUT R3, R3, R16, RZ, 0x3c, !PT ;  /* 0x0000001003036212 */ /* 0x004fe400078e3cff */
[----:B---3--:R-:W-:Y:S02]  /*0840*/  @P6 LOP3.LUT R7, R7, R18, RZ, 0x3c, !PT ;  /* 0x0000001207076212 */ /* 0x008fe400078e3cff */
[----:B----4-:R-:W-:Y:S02]  /*0850*/  @P0 LOP3.LUT R3, R3, R20, RZ, 0x3c, !PT ;  /* 0x0000001403030212 */ /* 0x010fe400078e3cff */
[----:B------:R-:W-:Y:S02]  /*0860*/  @P0 LOP3.LUT R7, R7, R24, RZ, 0x3c, !PT ;  /* 0x0000001807070212 */ /* 0x000fe400078e3cff */
[----:B------:R-:W-:-:S13]  /*0870*/  R2P PR, R22.B1, 0x7f ;  /* 0x0000007f16007804 */ /* 0x000fda0000001000 */
[----:B------:R-:W2:Y:S04]  /*0880*/  @P0 LDG.E R18, desc[UR6][R14.64+0xa0] ;  /* 0x0000a0060e120981 */ /* 0x000ea8000c1e1900 */
[----:B------:R-:W3:Y:S04]  /*0890*/  @P0 LDG.E R19, desc[UR6][R14.64+0xa4] ;  /* 0x0000a4060e130981 */ /* 0x000ee8000c1e1900 */
[----:B------:R-:W4:Y:S04]  /*08a0*/  @P0 LDG.E R20, desc[UR6][R14.64+0xa8] ;  /* 0x0000a8060e140981 */ /* 0x000f28000c1e1900 */
[----:B------:R-:W4:Y:S04]  /*08b0*/  @P0 LDG.E R21, desc[UR6][R14.64+0xac] ;  /* 0x0000ac060e150981 */ /* 0x000f28000c1e1900 */
[----:B------:R-:W4:Y:S04]  /*08c0*/  @P0 LDG.E R24, desc[UR6][R14.64+0xb0] ;  /* 0x0000b0060e180981 */ /* 0x000f28000c1e1900 */
[----:B------:R-:W4:Y:S04]  /*08d0*/  @P1 LDG.E R16, desc[UR6][R14.64+0xbc] ;  /* 0x0000bc060e101981 */ /* 0x000f28000c1e1900 */
[----:B------:R-:W4:Y:S04]  /*08e0*/  @P1 LDG.E R26, desc[UR6][R14.64+0xb4] ;  /* 0x0000b4060e1a1981 */ /* 0x000f28000c1e1900 */
        /* <DEDUP_REMOVED lines=11> */
[----:B------:R-:W-:Y:S01]  /*09a0*/  LOP3.LUT P0, RZ, R22, 0x8000, RZ, 0xc0, !PT ;  /* 0x0000800016ff7812 */ /* 0x000fe2000780c0ff */
[----:B------:R-:W4:Y:S01]  /*09b0*/  @P2 LDG.E R24, desc[UR6][R14.64+0xd8] ;  /* 0x0000d8060e182981 */ /* 0x000f22000c1e1900 */
[----:B------:R-:W-:-:S03]  /*09c0*/  @P1 LOP3.LUT R7, R7, R16, RZ, 0x3c, !PT ;  /* 0x0000001007071212 */ /* 0x000fc600078e3cff */
[----:B------:R-:W4:Y:S01]  /*09d0*/  @P2 LDG.E R22, desc[UR6][R14.64+0xd0] ;  /* 0x0000d0060e162981 */ /* 0x000f22000c1e1900 */
[----:B------:R-:W-:-:S03]  /*09e0*/  @P1 LOP3.LUT R3, R3, R26, RZ, 0x3c, !PT ;  /* 0x0000001a03031212 */ /* 0x000fc600078e3cff */
[----:B------:R-:W4:Y:S01]  /*09f0*/  @P3 LDG.E R16, desc[UR6][R14.64+0xe4] ;  /* 0x0000e4060e103981 */ /* 0x000f22000c1e1900 */
[----:B------:R-:W-:-:S03]  /*0a00*/  @P1 LOP3.LUT R6, R6, R23, RZ, 0x3c, !PT ;  /* 0x0000001706061212 */ /* 0x000fc600078e3cff */
[----:B------:R-:W4:Y:S01]  /*0a10*/  @P3 LDG.E R26, desc[UR6][R14.64+0xdc] ;  /* 0x0000dc060e1a3981 */ /* 0x000f22000c1e1900 */
[----:B------:R-:W-:-:S03]  /*0a20*/  @P1 LOP3.LUT R4, R4, R17, RZ, 0x3c, !PT ;  /* 0x0000001104041212 */ /* 0x000fc600078e3cff */
        /* <DEDUP_REMOVED lines=43> */
[----:B------:R-:W-:-:S04]  /*0ce0*/  UIADD3 UR4, UPT, UPT, UR4, 0x10, URZ ;  /* 0x0000001004047890 */ /* 0x000fc8000fffe0ff */
[----:B------:R-:W-:Y:S01]  /*0cf0*/  UISETP.NE.AND UP0, UPT, UR4, 0x20, UPT ;  /* 0x000000200400788c */ /* 0x000fe2000bf05270 */
[----:B--2---:R-:W-:Y:S02]  /*0d00*/  @P5 LOP3.LUT R5, R5, R18, RZ, 0x3c, !PT ;  /* 0x0000001205055212 */ /* 0x004fe400078e3cff */
[----:B---3--:R-:W-:Y:S02]  /*0d10*/  @P6 LOP3.LUT R6, R6, R19, RZ, 0x3c, !PT ;  /* 0x0000001306066212 */ /* 0x008fe400078e3cff */
[----:B----4-:R-:W-:Y:S02]  /*0d20*/  @P6 LOP3.LUT R3, R3, R20, RZ, 0x3c, !PT ;  /* 0x0000001403036212 */ /* 0x010fe400078e3cff */
[----:B------:R-:W-:Y:S02]  /*0d30*/  @P6 LOP3.LUT R4, R4, R21, RZ, 0x3c, !PT ;  /* 0x0000001504046212 */ /* 0x000fe400078e3cff */
[----:B------:R-:W-:Y:S02]  /*0d40*/  @P6 LOP3.LUT R7, R7, R22, RZ, 0x3c, !PT ;  /* 0x0000001607076212 */ /* 0x000fe400078e3cff */
[----:B------:R-:W-:-:S02]  /*0d50*/  @P6 LOP3.LUT R5, R5, R16, RZ, 0x3c, !PT ;  /* 0x0000001005056212 */ /* 0x000fc400078e3cff */
[----:B------:R-:W-:Y:S02]  /*0d60*/  @P0 LOP3.LUT R3, R3, R24, RZ, 0x3c, !PT ;  /* 0x0000001803030212 */ /* 0x000fe400078e3cff */
[----:B------:R-:W-:Y:S02]  /*0d70*/  @P0 LOP3.LUT R5, R5, R28, RZ, 0x3c, !PT ;  /* 0x0000001c05050212 */ /* 0x000fe400078e3cff */
[----:B------:R-:W-:Y:S02]  /*0d80*/  @P0 LOP3.LUT R7, R7, R26, RZ, 0x3c, !PT ;  /* 0x0000001a07070212 */ /* 0x000fe400078e3cff */
[----:B------:R-:W-:Y:S02]  /*0d90*/  @P0 LOP3.LUT R4, R4, R23, RZ, 0x3c, !PT ;  /* 0x0000001704040212 */ /* 0x000fe400078e3cff */
[----:B------:R-:W-:Y:S01]  /*0da0*/  @P0 LOP3.LUT R6, R6, R17, RZ, 0x3c, !PT ;  /* 0x0000001106060212 */ /* 0x000fe200078e3cff */
[----:B------:R-:W-:Y:S06]  /*0db0*/  BRA.U UP0, `(.L_x_4) ;  /* 0xfffffff500487547 */ /* 0x000fec000b83ffff */
[----:B------:R-:W-:-:S05]  /*0dc0*/  VIADD R0, R0, 0x1 ;  /* 0x0000000100007836 */ /* 0x000fca0000000000 */
[----:B------:R-:W-:-:S13]  /*0dd0*/  ISETP.NE.AND P0, PT, R0, 0x5, PT ;  /* 0x000000050000780c */ /* 0x000fda0003f05270 */
[----:B------:R-:W-:Y:S05]  /*0de0*/  @P0 BRA `(.L_x_5) ;  /* 0xfffffff400300947 */ /* 0x000fea000383ffff */
[----:B------:R-:W-:Y:S01]  /*0df0*/  LOP3.LUT R0, R2, 0x3, RZ, 0xc0, !PT ;  /* 0x0000000302007812 */ /* 0x000fe200078ec0ff */
[----:B------:R0:W-:Y:S03]  /*0e00*/  STL.64 [R1+0x8], R6 ;  /* 0x0000080601007387 */ /* 0x0001e60000100a00 */
[----:B------:R-:W-:Y:S01]  /*0e10*/  ISETP.NE.U32.AND P0, PT, R0, 0x1, PT ;  /* 0x000000010000780c */ /* 0x000fe20003f05070 */
[----:B------:R0:W-:Y:S03]  /*0e20*/  STL.64 [R1+0x10], R4 ;  /* 0x0000100401007387 */ /* 0x0001e60000100a00 */
[----:B------:R-:W-:Y:S01]  /*0e30*/  ISETP.NE.AND.EX P0, PT, RZ, RZ, PT, P0 ;  /* 0x000000ffff00720c */ /* 0x000fe20003f05300 */
[----:B------:R0:W-:-:S12]  /*0e40*/  STL [R1+0x4], R3 ;  /* 0x0000040301007387 */ /* 0x0001d80000100800 */
[----:B0-----:R-:W-:Y:S05]  /*0e50*/  @!P0 BRA `(.L_x_3) ;  /* 0x0000001400f88947 */ /* 0x001fea0003800000 */
[----:B------:R-:W-:Y:S01]  /*0e60*/  UMOV UR4, URZ ;  /* 0x000000ff00047c82 */ /* 0x000fe20008000000 */
[----:B------:R-:W-:Y:S01]  /*0e70*/  IMAD.MOV.U32 R0, RZ, RZ, RZ ;  /* 0x000000ffff007224 */ /* 0x000fe200078e00ff */
[----:B------:R-:W-:Y:S01]  /*0e80*/  CS2R R6, SRZ ;  /* 0x0000000000067805 */ /* 0x000fe2000001ff00 */
[----:B------:R-:W-:Y:S02]  /*0e90*/  IMAD.MOV.U32 R4, RZ, RZ, RZ ;  /* 0x000000ffff047224 */ /* 0x000fe400078e00ff */
[----:B------:R-:W-:Y:S02]  /*0ea0*/  IMAD.MOV.U32 R3, RZ, RZ, RZ ;  /* 0x000000ffff037224 */ /* 0x000fe400078e00ff */
[----:B------:R-:W-:-:S07]  /*0eb0*/  IMAD.U32 R5, RZ, RZ, UR4 ;  /* 0x00000004ff057e24 */ /* 0x000fce000f8e00ff */
.L_x_7:
[----:B------:R-:W-:-:S06]  /*0ec0*/  IMAD R12, R0, 0x4, R1 ;  /* 0x00000004000c7824 */ /* 0x000fcc00078e0201 */
[----:B------:R-:W5:Y:S01]  /*0ed0*/  LDL R12, [R12+0x4] ;  /* 0x000004000c0c7983 */ /* 0x000f620000100800 */
[----:B------:R-:W-:-:S05]  /*0ee0*/  UMOV UR4, URZ ;  /* 0x000000ff00047c82 */ /* 0x000fca0008000000 */
.L_x_6:
        /* <DEDUP_REMOVED lines=180> */
[----:B------:R0:W-:Y:S03]  /*1a30*/  STL [R1+0x4], R3 ;  /* 0x0000040301007387 */ /* 0x0001e60000100800 */
[----:B------:R-:W-:Y:S01]  /*1a40*/  ISETP.NE.AND.EX P0, PT, RZ, RZ, PT, P0 ;  /* 0x000000ffff00720c */ /* 0x000fe20003f05300 */
[----:B------:R0:W-:-:S12]  /*1a50*/  STL.64 [R1+0x10], R4 ;  /* 0x0000100401007387 */ /* 0x0001d80000100a00 */
[----:B0-----:R-:W-:Y:S05]  /*1a60*/  @P0 BRA `(.L_x_3) ;  /* 0x0000000800f40947 */ /* 0x001fea0003800000 */
[----:B------:R-:W-:Y:S01]  /*1a70*/  UMOV UR4, URZ ;  /* 0x000000ff00047c82 */ /* 0x000fe20008000000 */
[----:B------:R-:W-:Y:S01]  /*1a80*/  IMAD.MOV.U32 R0, RZ, RZ, RZ ;  /* 0x000000ffff007224 */ /* 0x000fe200078e00ff */
[----:B------:R-:W-:Y:S01]  /*1a90*/  CS2R R6, SRZ ;  /* 0x0000000000067805 */ /* 0x000fe2000001ff00 */
[----:B------:R-:W-:Y:S02]  /*1aa0*/  IMAD.MOV.U32 R4, RZ, RZ, RZ ;  /* 0x000000ffff047224 */ /* 0x000fe400078e00ff */
[----:B------:R-:W-:Y:S02]  /*1ab0*/  IMAD.MOV.U32 R3, RZ, RZ, RZ ;  /* 0x000000ffff037224 */ /* 0x000fe400078e00ff */
[----:B------:R-:W-:-:S07]  /*1ac0*/  IMAD.U32 R5, RZ, RZ, UR4 ;  /* 0x00000004ff057e24 */ /* 0x000fce000f8e00ff */
.L_x_9:
[----:B------:R-:W-:-:S06]  /*1ad0*/  IMAD R12, R0, 0x4, R1 ;  /* 0x00000004000c7824 */ /* 0x000fcc00078e0201 */
[----:B------:R-:W5:Y:S01]  /*1ae0*/  LDL R12, [R12+0x4] ;  /* 0x000004000c0c7983 */ /* 0x000f620000100800 */
[----:B------:R-:W-:-:S05]  /*1af0*/  UMOV UR4, URZ ;  /* 0x000000ff00047c82 */ /* 0x000fca0008000000 */
.L_x_8:
        /* <DEDUP_REMOVED lines=177> */
[----:B------:R0:W-:Y:S04]  /*2610*/  STL.64 [R1+0x8], R6 ;  /* 0x0000080601007387 */ /* 0x0001e80000100a00 */
[----:B------:R0:W-:Y:S04]  /*2620*/  STL [R1+0x4], R3 ;  /* 0x0000040301007387 */ /* 0x0001e80000100800 */
[----:B------:R0:W-:Y:S02]  /*2630*/  STL.64 [R1+0x10], R4 ;  /* 0x0000100401007387 */ /* 0x0001e40000100a00 */
.L_x_3:
[----:B------:R-:W-:Y:S05]  /*2640*/  BSYNC.RECONVERGENT B1 ;  /* 0x0000000000017941 */ /* 0x000fea0003800200 */
.L_x_2:
[C---:B------:R-:W-:Y:S01]  /*2650*/  ISETP.GT.U32.AND P0, PT, R2.reuse, 0x3, PT ;  /* 0x000000030200780c */ /* 0x040fe20003f04070 */
[----:B------:R-:W-:Y:S01]  /*2660*/  VIADD R11, R11, 0x1 ;  /* 0x000000010b0b7836 */ /* 0x000fe20000000000 */
[--C-:B------:R-:W-:Y:S02]  /*2670*/  SHF.R.U64 R2, R2, 0x2, R13.reuse ;  /* 0x0000000202027819 */ /* 0x100fe4000000120d */
[----:B------:R-:W-:Y:S02]  /*2680*/  ISETP.GT.U32.AND.EX P0, PT, R13, RZ, PT, P0 ;  /* 0x000000ff0d00720c */ /* 0x000fe40003f04100 */
[----:B------:R-:W-:-:S11]  /*2690*/  SHF.R.U32.HI R13, RZ, 0x2, R13 ;  /* 0x00000002ff0d7819 */ /* 0x000fd6000001160d */
[----:B------:R-:W-:Y:S05]  /*26a0*/  @P0 BRA `(.L_x_10) ;  /* 0xffffffd800d40947 */ /* 0x000fea000383ffff */
.L_x_1:
[----:B------:R-:W-:Y:S05]  /*26b0*/  BSYNC.RECONVERGENT B0 ;  /* 0x0000000000007941 */ /* 0x000fea0003800200 */
.L_x_0:
[----:B0-----:R-:W0:Y:S01]  /*26c0*/  LDC.64 R6, c[0x0][0x390] ;  /* 0x0000e400ff067b82 */ /* 0x001e220000000a00 */
[----:B------:R-:W-:Y:S01]  /*26d0*/  SHF.R.U32.HI R0, RZ, 0x2, R3 ;  /* 0x00000002ff007819 */ /* 0x000fe20000011603 */
[----:B------:R-:W1:Y:S03]  /*26e0*/  LDCU.64 UR4, c[0x0][0x380] ;  /* 0x00007000ff0477ac */ /* 0x000e660008000a00 */
[----:B------:R-:W-:Y:S01]  /*26f0*/  LOP3.LUT R0, R0, R3, RZ, 0x3c, !PT ;  /* 0x0000000300007212 */ /* 0x000fe200078e3cff */
[----:B------:R-:W-:-:S04]  /*2700*/  IMAD.SHL.U32 R3, R5, 0x10, RZ ;  /* 0x0000001005037824 */ /* 0x000fc800078e00ff */
[----:B------:R-:W-:-:S05]  /*2710*/  IMAD.SHL.U32 R2, R0, 0x2, RZ ;  /* 0x0000000200027824 */ /* 0x000fca00078e00ff */
[----:B------:R-:W-:Y:S02]  /*2720*/  LOP3.LUT R2, R0, R2, R3, 0x96, !PT ;  /* 0x0000000200027212 */ /* 0x000fe400078e9603 */
[----:B------:R-:W-:Y:S02]  /*2730*/  SHF.R.S32.HI R3, RZ, 0x1f, R10 ;  /* 0x0000001fff037819 */ /* 0x000fe4000001140a */
[----:B------:R-:W-:Y:S01]  /*2740*/  LOP3.LUT R2, R2, R5, RZ, 0x3c, !PT ;  /* 0x0000000502027212 */ /* 0x000fe200078e3cff */
[----:B------:R-:W-:Y:S01]  /*2750*/  IMAD.MOV.U32 R5, RZ, RZ, 0x2f800000 ;  /* 0x2f800000ff057424 */ /* 0x000fe200078e00ff */
[----:B0-----:R-:W-:Y:S02]  /*2760*/  LOP3.LUT R6, R6, 0xaad26b49, RZ, 0x3c, !PT ;  /* 0xaad26b4906067812 */ /* 0x001fe400078e3cff */
[----:B------:R-:W-:-:S03]  /*2770*/  LOP3.LUT R7, R7, 0xf7dcefdd, RZ, 0x3c, !PT ;  /* 0xf7dcefdd07077812 */ /* 0x000fc600078e3cff */
[----:B------:R-:W-:Y:S02]  /*2780*/  IMAD R6, R6, 0x4182bed5, RZ ;  /* 0x4182bed506067824 */ /* 0x000fe400078e02ff */
[----:B------:R-:W-:-:S05]  /*2790*/  IMAD R7, R7, -0x658354e5, RZ ;  /* 0x9a7cab1b07077824 */ /* 0x000fca00078e02ff */
[----:B------:R-:W-:-:S04]  /*27a0*/  IADD3 R7, PT, PT, R6, 0x64f0c9, R7 ;  /* 0x0064f0c906077810 */ /* 0x000fc80007ffe007 */
[----:B------:R-:W-:Y:S02]  /*27b0*/  IADD3 R0, PT, PT, R7, 0x587c5, R2 ;  /* 0x000587c507007810 */ /* 0x000fe40007ffe002 */
[C---:B-1----:R-:W-:Y:S02]  /*27c0*/  LEA R2, P0, R10.reuse, UR4, 0x2 ;  /* 0x000000040a027c11 */ /* 0x042fe4000f8010ff */
[----:B------:R-:W-:Y:S02]  /*27d0*/  I2FP.F32.U32 R0, R0 ;  /* 0x0000000000007245 */ /* 0x000fe40000201000 */
[----:B------:R-:W-:-:S03]  /*27e0*/  LEA.HI.X R3, R10, UR5, R3, 0x2, P0 ;  /* 0x000000050a037c11 */ /* 0x000fc600080f1403 */
[----:B------:R-:W-:-:S05]  /*27f0*/  FFMA R5, R0, R5, 1.1641532182693481445e-10 ;  /* 0x2f00000000057423 */ /* 0x000fca0000000005 */
[----:B------:R-:W-:Y:S01]  /*2800*/  STG.E desc[UR6][R2.64], R5 ;  /* 0x0000000502007986 */ /* 0x000fe2000c101906 */
[----:B------:R-:W-:Y:S05]  /*2810*/  EXIT ;  /* 0x000000000000794d */ /* 0x000fea0003800000 */
.L_x_11:
[----:B------:R-:W-:-:S00]  /*2820*/  BRA `(.L_x_11) ;  /* 0xfffffffc00fc7947 */ /* 0x000fc0000383ffff */
[----:B------:R-:W-:-:S00]  /*2830*/  NOP ;  /* 0x0000000000007918 */ /* 0x000fc00000000000 */
        /* <DEDUP_REMOVED lines=12> */
.L_x_12:


//--------------------- .nv.global.init           --------------------------
	.section	.nv.global.init,"aw",@progbits
	.align	4
.nv.global.init:
	.type		mrg32k3aM1SubSeq,@object
	.size		mrg32k3aM1SubSeq,(mrg32k3aM2SubSeq - mrg32k3aM1SubSeq)
mrg32k3aM1SubSeq:
        /*0000*/ 	.byte	0x0b, 0xcc, 0xee, 0x04, 0x73, 0x29, 0x8b, 0x6f, 0xf6, 0x53, 0x03, 0xf6, 0x23, 0xf6, 0xea, 0xda
        /* <DEDUP_REMOVED lines=125> */
	.type		mrg32k3aM2SubSeq,@object
	.size		mrg32k3aM2SubSeq,(mrg32k3aM1 - mrg32k3aM2SubSeq)
mrg32k3aM2SubSeq:
        /* <DEDUP_REMOVED lines=126> */
	.type		mrg32k3aM1,@object
	.size		mrg32k3aM1,(mrg32k3aM1Seq - mrg32k3aM1)
mrg32k3aM1:
        /* <DEDUP_REMOVED lines=144> */
	.type		mrg32k3aM1Seq,@object
	.size		mrg32k3aM1Seq,(mrg32k3aM2 - mrg32k3aM1Seq)
mrg32k3aM1Seq:
        /* <DEDUP_REMOVED lines=144> */
	.type		mrg32k3aM2,@object
	.size		mrg32k3aM2,(mrg32k3aM2Seq - mrg32k3aM2)
mrg32k3aM2:
        /* <DEDUP_REMOVED lines=144> */
	.type		mrg32k3aM2Seq,@object
	.size		mrg32k3aM2Seq,(precalc_xorwow_matrix - mrg32k3aM2Seq)
mrg32k3aM2Seq:
        /* <DEDUP_REMOVED lines=144> */
	.type		precalc_xorwow_matrix,@object
	.size		precalc_xorwow_matrix,(precalc_xorwow_offset_matrix - precalc_xorwow_matrix)
precalc_xorwow_matrix:
        /* <DEDUP_REMOVED lines=6400> */
	.type		precalc_xorwow_offset_matrix,@object
	.size		precalc_xorwow_offset_matrix,(.L_1 - precalc_xorwow_offset_matrix)
precalc_xorwow_offset_matrix:
        /* <DEDUP_REMOVED lines=6400> */
.L_1:


//--------------------- .nv.shared.reserved.0     --------------------------
	.section	.nv.shared.reserved.0,"aw",@nobits
	.weak		__nv_reservedSMEM_offset_0_alias
	.size		__nv_reservedSMEM_offset_0_alias, 0, 64
	.other		__nv_reservedSMEM_offset_0_alias,@"STO_CUDA_RESERVED_SHARED STV_DEFAULT"
__nv_reservedSMEM_offset_0_alias:
	.zero		0
	.zero		64


//--------------------- .nv.constant0._Z20GenerateRandomMatrixPfjjm --------------------------
	.section	.nv.constant0._Z20GenerateRandomMatrixPfjjm,"a",@progbits
	.sectionflags	@""
	.align	4
.nv.constant0._Z20GenerateRandomMatrixPfjjm:
	.zero		920


//--------------------- SYMBOLS --------------------------

	.type		.nv.reservedSmem.offset0,@object
	.size		.nv.reservedSmem.offset0,0x4
